	.target	sm_100a

	.elftype	@"ET_EXEC"


//--------------------- .note.nv.tkinfo           --------------------------
	.section	.note.nv.tkinfo,"",@"SHT_NOTE"
	.sectionflags	@"SHF_NOTE_NV_TKINFO"
	.tkinfo
        /*0018*/ 	.word	0x00000081
        /*0030*/ 	.string	""
        /*0030*/ 	.string	"ptxas-blackwell"
        /*0030*/ 	.string	"Cuda compilation tools, release 12.9, V12.9.86"
        /*0030*/ 	.string	"Build cuda_12.9.r12.9/compiler.36037853_0"
        /*0030*/ 	.string	"-v  -suppress-debug-info  -lineinfo  -arch sm_100a "



//--------------------- .note.nv.cuver            --------------------------
	.section	.note.nv.cuver,"",@"SHT_NOTE"
	.sectionflags	@"SHF_NOTE_NV_CUVER"
        /*0018*/ 	.short	0x0001
        /*001a*/ 	.short	0x0064
        /*001c*/ 	.short	0x0001
        /*001e*/ 	.short	0x0000
        /*0020*/ 	.short	0x0001
        /*0022*/ 	.short	0x0000


//--------------------- .nv.info                  --------------------------
	.section	.nv.info,"",@"SHT_CUDA_INFO"
	.align	4


	//----- nvinfo : EIATTR_REGCOUNT
	.align		4
        /*0000*/ 	.byte	0x04, 0x2f
        /*0002*/ 	.short	(.L_4 - .L_3)
	.align		4
.L_3:
        /*0004*/ 	.word	index@(gluon_tcgen05)
        /*0008*/ 	.word	0x00000047


	//----- nvinfo : EIATTR_FRAME_SIZE
	.align		4
.L_4:
        /*000c*/ 	.byte	0x04, 0x11
        /*000e*/ 	.short	(.L_6 - .L_5)
	.align		4
.L_5:
        /*0010*/ 	.word	index@($__internal_2_$__cuda_sm10x_tcgen05_guardrail_trap_unallocated_columns_being_dealloced)
        /*0014*/ 	.word	0x00000000


	//----- nvinfo : EIATTR_FRAME_SIZE
	.align		4
.L_6:
        /*0018*/ 	.byte	0x04, 0x11
        /*001a*/ 	.short	(.L_8 - .L_7)
	.align		4
.L_7:
        /*001c*/ 	.word	index@($__internal_1_$__cuda_sm10x_tcgen05_guardrail_trap_phase_invalid_during_alloc)
        /*0020*/ 	.word	0x00000000


	//----- nvinfo : EIATTR_FRAME_SIZE
	.align		4
.L_8:
        /*0024*/ 	.byte	0x04, 0x11
        /*0026*/ 	.short	(.L_10 - .L_9)
	.align		4
.L_9:
        /*0028*/ 	.word	index@($__internal_0_$__cuda_sm10x_tcgen05_guardrail_trap_col_being_dealloced_not_returned_by_alloc)
        /*002c*/ 	.word	0x00000000


	//----- nvinfo : EIATTR_FRAME_SIZE
	.align		4
.L_10:
        /*0030*/ 	.byte	0x04, 0x11
        /*0032*/ 	.short	(.L_12 - .L_11)
	.align		4
.L_11:
        /*0034*/ 	.word	index@(gluon_tcgen05)
        /*0038*/ 	.word	0x00000000


	//----- nvinfo : EIATTR_MIN_STACK_SIZE
	.align		4
.L_12:
        /*003c*/ 	.byte	0x04, 0x12
        /*003e*/ 	.short	(.L_14 - .L_13)
	.align		4
.L_13:
        /*0040*/ 	.word	index@(gluon_tcgen05)
        /*0044*/ 	.word	0x00000000
.L_14:


//--------------------- .nv.info.gluon_tcgen05    --------------------------
	.section	.nv.info.gluon_tcgen05,"",@"SHT_CUDA_INFO"
	.sectionflags	@""
	.align	4


	//----- nvinfo : EIATTR_CUDA_API_VERSION
	.align		4
        /*0000*/ 	.byte	0x04, 0x37
        /*0002*/ 	.short	(.L_16 - .L_15)
.L_15:
        /*0004*/ 	.word	0x00000081


	//----- nvinfo : EIATTR_KPARAM_INFO
	.align		4
.L_16:
        /*0008*/ 	.byte	0x04, 0x17
        /*000a*/ 	.short	(.L_18 - .L_17)
.L_17:
        /*000c*/ 	.word	0x00000000
        /*0010*/ 	.short	0x000a
        /*0012*/ 	.short	0x0048
        /*0014*/ 	.byte	0x00, 0xf4, 0x21, 0x00


	//----- nvinfo : EIATTR_KPARAM_INFO
	.align		4
.L_18:
        /*0018*/ 	.byte	0x04, 0x17
        /*001a*/ 	.short	(.L_20 - .L_19)
.L_19:
        /*001c*/ 	.word	0x00000000
        /*0020*/ 	.short	0x0009
        /*0022*/ 	.short	0x0040
        /*0024*/ 	.byte	0x00, 0xf4, 0x21, 0x00


	//----- nvinfo : EIATTR_KPARAM_INFO
	.align		4
.L_20:
        /*0028*/ 	.byte	0x04, 0x17
        /*002a*/ 	.short	(.L_22 - .L_21)
.L_21:
        /*002c*/ 	.word	0x00000000
        /*0030*/ 	.short	0x0008
        /*0032*/ 	.short	0x0038
        /*0034*/ 	.byte	0x00, 0xf0, 0x21, 0x00


	//----- nvinfo : EIATTR_KPARAM_INFO
	.align		4
.L_22:
        /*0038*/ 	.byte	0x04, 0x17
        /*003a*/ 	.short	(.L_24 - .L_23)
.L_23:
        /*003c*/ 	.word	0x00000000
        /*0040*/ 	.short	0x0007
        /*0042*/ 	.short	0x0030
        /*0044*/ 	.byte	0x00, 0xf0, 0x21, 0x00


	//----- nvinfo : EIATTR_KPARAM_INFO
	.align		4
.L_24:
        /*0048*/ 	.byte	0x04, 0x17
        /*004a*/ 	.short	(.L_26 - .L_25)
.L_25:
        /*004c*/ 	.word	0x00000000
        /*0050*/ 	.short	0x0006
        /*0052*/ 	.short	0x0028
        /*0054*/ 	.byte	0x00, 0xf0, 0x21, 0x00


	//----- nvinfo : EIATTR_KPARAM_INFO
	.align		4
.L_26:
        /*0058*/ 	.byte	0x04, 0x17
        /*005a*/ 	.short	(.L_28 - .L_27)
.L_27:
        /*005c*/ 	.word	0x00000000
        /*0060*/ 	.short	0x0005
        /*0062*/ 	.short	0x0020
        /*0064*/ 	.byte	0x00, 0xf0, 0x11, 0x00


	//----- nvinfo : EIATTR_KPARAM_INFO
	.align		4
.L_28:
        /*0068*/ 	.byte	0x04, 0x17
        /*006a*/ 	.short	(.L_30 - .L_29)
.L_29:
        /*006c*/ 	.word	0x00000000
        /*0070*/ 	.short	0x0004
        /*0072*/ 	.short	0x001c
        /*0074*/ 	.byte	0x00, 0xf0, 0x11, 0x00


	//----- nvinfo : EIATTR_KPARAM_INFO
	.align		4
.L_30:
        /*0078*/ 	.byte	0x04, 0x17
        /*007a*/ 	.short	(.L_32 - .L_31)
.L_31:
        /*007c*/ 	.word	0x00000000
        /*0080*/ 	.short	0x0003
        /*0082*/ 	.short	0x0018
        /*0084*/ 	.byte	0x00, 0xf0, 0x11, 0x00


	//----- nvinfo : EIATTR_KPARAM_INFO
	.align		4
.L_32:
        /*0088*/ 	.byte	0x04, 0x17
        /*008a*/ 	.short	(.L_34 - .L_33)
.L_33:
        /*008c*/ 	.word	0x00000000
        /*0090*/ 	.short	0x0002
        /*0092*/ 	.short	0x0010
        /*0094*/ 	.byte	0x00, 0xf4, 0x21, 0x00


	//----- nvinfo : EIATTR_KPARAM_INFO
	.align		4
.L_34:
        /*0098*/ 	.byte	0x04, 0x17
        /*009a*/ 	.short	(.L_36 - .L_35)
.L_35:
        /*009c*/ 	.word	0x00000000
        /*00a0*/ 	.short	0x0001
        /*00a2*/ 	.short	0x0008
        /*00a4*/ 	.byte	0x00, 0xf4, 0x21, 0x00


	//----- nvinfo : EIATTR_KPARAM_INFO
	.align		4
.L_36:
        /*00a8*/ 	.byte	0x04, 0x17
        /*00aa*/ 	.short	(.L_38 - .L_37)
.L_37:
        /*00ac*/ 	.word	0x00000000
        /*00b0*/ 	.short	0x0000
        /*00b2*/ 	.short	0x0000
        /*00b4*/ 	.byte	0x00, 0xf4, 0x21, 0x00


	//----- nvinfo : EIATTR_AT_ENTRY_FRAGMENTS
	.align		4
.L_38:
        /*00b8*/ 	.byte	0x04, 0x4f
        /*00ba*/ 	.short	(.L_40 - .L_39)


	//   ....[0]....
.L_39:
        /*00bc*/ 	.word	0x00000004


	//----- nvinfo : EIATTR_RESERVED_SMEM_USED
	.align		4
.L_40:
        /*00c0*/ 	.byte	0x01, 0x41
	.zero		2


	//----- nvinfo : EIATTR_SPARSE_MMA_MASK
	.align		4
        /*00c4*/ 	.byte	0x03, 0x50
        /*00c6*/ 	.short	0x0000


	//----- nvinfo : EIATTR_TCGEN05_1CTA_USED
	.align		4
        /*00c8*/ 	.byte	0x01, 0x51
	.zero		2


	//----- nvinfo : EIATTR_MAXREG_COUNT
	.align		4
        /*00cc*/ 	.byte	0x03, 0x1b
        /*00ce*/ 	.short	0x00ff


	//----- nvinfo : EIATTR_NUM_BARRIERS
	.align		4
        /*00d0*/ 	.byte	0x02, 0x4c
        /*00d2*/ 	.byte	0x01
	.zero		1


	//----- nvinfo : EIATTR_INT_WARP_WIDE_INSTR_OFFSETS
	.align		4
        /*00d4*/ 	.byte	0x04, 0x31
        /*00d6*/ 	.short	(.L_42 - .L_41)


	//   ....[0]....
.L_41:
        /*00d8*/ 	.word	0x00001730


	//   ....[1]....
        /*00dc*/ 	.word	0x00001750


	//   ....[2]....
        /*00e0*/ 	.word	0x000017d0


	//   ....[3]....
        /*00e4*/ 	.word	0x000018e0


	//   ....[4]....
        /*00e8*/ 	.word	0x000018f0


	//   ....[5]....
        /*00ec*/ 	.word	0x00001960


	//   ....[6]....
        /*00f0*/ 	.word	0x00001970


	//   ....[7]....
        /*00f4*/ 	.word	0x00001d60


	//   ....[8]....
        /*00f8*/ 	.word	0x00001d70


	//   ....[9]....
        /*00fc*/ 	.word	0x00001ec0


	//   ....[10]....
        /*0100*/ 	.word	0x00001f10


	//   ....[11]....
        /*0104*/ 	.word	0x00001f20


	//   ....[12]....
        /*0108*/ 	.word	0x00001f60


	//   ....[13]....
        /*010c*/ 	.word	0x000021b0


	//   ....[14]....
        /*0110*/ 	.word	0x000021c0


	//   ....[15]....
        /*0114*/ 	.word	0x000023f0


	//   ....[16]....
        /*0118*/ 	.word	0x00002400


	//   ....[17]....
        /*011c*/ 	.word	0x000028f0


	//   ....[18]....
        /*0120*/ 	.word	0x00002940


	//----- nvinfo : EIATTR_COOP_GROUP_MASK_REGIDS
	.align		4
.L_42:
        /*0124*/ 	.byte	0x04, 0x29
        /*0126*/ 	.short	(.L_44 - .L_43)


	//   ....[0]....
.L_43:
        /*0128*/ 	.word	0xffffffff


	//   ....[1]....
        /*012c*/ 	.word	0xffffffff


	//   ....[2]....
        /*0130*/ 	.word	0xffffffff


	//   ....[3]....
        /*0134*/ 	.word	0xffffffff


	//   ....[4]....
        /*0138*/ 	.word	0xffffffff


	//   ....[5]....
        /*013c*/ 	.word	0xffffffff


	//   ....[6]....
        /*0140*/ 	.word	0xffffffff


	//   ....[7]....
        /*0144*/ 	.word	0xffffffff


	//   ....[8]....
        /*0148*/ 	.word	0xffffffff


	//   ....[9]....
        /*014c*/ 	.word	0xffffffff


	//----- nvinfo : EIATTR_COOP_GROUP_INSTR_OFFSETS
	.align		4
.L_44:
        /*0150*/ 	.byte	0x04, 0x28
        /*0152*/ 	.short	(.L_46 - .L_45)


	//   ....[0]....
.L_45:
        /*0154*/ 	.word	0x00000050


	//   ....[1]....
        /*0158*/ 	.word	0x00000310


	//   ....[2]....
        /*015c*/ 	.word	0x00000500


	//   ....[3]....
        /*0160*/ 	.word	0x000009c0


	//   ....[4]....
        /*0164*/ 	.word	0x00000b00


	//   ....[5]....
        /*0168*/ 	.word	0x00000fb0


	//   ....[6]....
        /*016c*/ 	.word	0x000010f0


	//   ....[7]....
        /*0170*/ 	.word	0x000015e0


	//   ....[8]....
        /*0174*/ 	.word	0x00002780


	//   ....[9]....
        /*0178*/ 	.word	0x000029f0


	//----- nvinfo : EIATTR_VRC_CTA_INIT_COUNT
	.align		4
.L_46:
        /*017c*/ 	.byte	0x02, 0x4a
        /*017e*/ 	.byte	0x80
	.zero		1


	//----- nvinfo : EIATTR_MBARRIER_INSTR_OFFSETS
	.align		4
        /*0180*/ 	.byte	0x04, 0x39
        /*0182*/ 	.short	(.L_48 - .L_47)


	//   ....[0]....
.L_47:
        /*0184*/ 	.word	0x000017f0
        /*0188*/ 	.word	0x000000ff
        /*018c*/ 	.word	0x00010000
        /*0190*/ 	.short	0x0100
        /*0192*/ 	.byte	0x0a
	.zero		1


	//   ....[1]....
        /*0194*/ 	.word	0x00001800
        /*0198*/ 	.word	0x000000ff
        /*019c*/ 	.word	0x00010010
        /*01a0*/ 	.short	0x0100
        /*01a2*/ 	.byte	0x0a
	.zero		1


	//   ....[2]....
        /*01a4*/ 	.word	0x00001b60
        /*01a8*/ 	.word	0x000000ff
        /*01ac*/ 	.word	0x00010000
        /*01b0*/ 	.short	0x010a
        /*01b2*/ 	.byte	0x0a
	.zero		1


	//   ....[3]....
        /*01b4*/ 	.word	0x00001dc0
        /*01b8*/ 	.word	0x000000ff
        /*01bc*/ 	.word	0x00010010
        /*01c0*/ 	.short	0x010a
        /*01c2*/ 	.byte	0x0a
	.zero		1


	//   ....[4]....
        /*01c4*/ 	.word	0x00001fd0
        /*01c8*/ 	.word	0x000000ff
        /*01cc*/ 	.word	0x00010000
        /*01d0*/ 	.short	0x010a
        /*01d2*/ 	.byte	0x0a
	.zero		1


	//   ....[5]....
        /*01d4*/ 	.word	0x00002200
        /*01d8*/ 	.word	0x000000ff
        /*01dc*/ 	.word	0x00010010
        /*01e0*/ 	.short	0x010a
        /*01e2*/ 	.byte	0x0a
	.zero		1


	//   ....[6]....
        /*01e4*/ 	.word	0x00002290
        /*01e8*/ 	.word	0x000000ff
        /*01ec*/ 	.word	0x00010000
        /*01f0*/ 	.short	0x0108
        /*01f2*/ 	.byte	0x0a
	.zero		1


	//   ....[7]....
        /*01f4*/ 	.word	0x000022a0
        /*01f8*/ 	.word	0x000000ff
        /*01fc*/ 	.word	0x00010010
        /*0200*/ 	.short	0x0108
        /*0202*/ 	.byte	0x0a
	.zero		1


	//   ....[8]....
        /*0204*/ 	.word	0x00002a10
        /*0208*/ 	.word	0x000000ff
        /*020c*/ 	.word	0x00010000
        /*0210*/ 	.short	0x010a
        /*0212*/ 	.byte	0x0a
	.zero		1


	//   ....[9]....
        /*0214*/ 	.word	0x00002a40
        /*0218*/ 	.word	0x000000ff
        /*021c*/ 	.word	0x00010010
        /*0220*/ 	.short	0x010a
        /*0222*/ 	.byte	0x0a
	.zero		1


	//   ....[10]....
        /*0224*/ 	.word	0x00002a70
        /*0228*/ 	.word	0x000000ff
        /*022c*/ 	.word	0x00010000
        /*0230*/ 	.short	0x010a
        /*0232*/ 	.byte	0x0a
	.zero		1


	//   ....[11]....
        /*0234*/ 	.word	0x00002aa0
        /*0238*/ 	.word	0x000000ff
        /*023c*/ 	.word	0x00010010
        /*0240*/ 	.short	0x010a
        /*0242*/ 	.byte	0x0a
	.zero		1


	//----- nvinfo : EIATTR_NUM_MBARRIERS
	.align		4
.L_48:
        /*0244*/ 	.byte	0x03, 0x38
        /*0246*/ 	.short	0x0002


	//----- nvinfo : EIATTR_EXIT_INSTR_OFFSETS
	.align		4
        /*0248*/ 	.byte	0x04, 0x1c
        /*024a*/ 	.short	(.L_50 - .L_49)


	//   ....[0]....
.L_49:
        /*024c*/ 	.word	0x00002a00


	//----- nvinfo : EIATTR_REQNTID
	.align		4
.L_50:
        /*0250*/ 	.byte	0x04, 0x10
        /*0252*/ 	.short	(.L_52 - .L_51)
.L_51:
        /*0254*/ 	.word	0x00000100
        /*0258*/ 	.word	0x00000001
        /*025c*/ 	.word	0x00000001


	//----- nvinfo : EIATTR_CRS_STACK_SIZE
	.align		4
.L_52:
        /*0260*/ 	.byte	0x04, 0x1e
        /*0262*/ 	.short	(.L_54 - .L_53)
.L_53:
        /*0264*/ 	.word	0x00000000


	//----- nvinfo : EIATTR_CBANK_PARAM_SIZE
	.align		4
.L_54:
        /*0268*/ 	.byte	0x03, 0x19
        /*026a*/ 	.short	0x0050


	//----- nvinfo : EIATTR_PARAM_CBANK
	.align		4
        /*026c*/ 	.byte	0x04, 0x0a
        /*026e*/ 	.short	(.L_56 - .L_55)
	.align		4
.L_55:
        /*0270*/ 	.word	index@(.nv.constant0.gluon_tcgen05)
        /*0274*/ 	.short	0x0380
        /*0276*/ 	.short	0x0050


	//----- nvinfo : EIATTR_SW_WAR
	.align		4
.L_56:
        /*0278*/ 	.byte	0x04, 0x36
        /*027a*/ 	.short	(.L_58 - .L_57)
.L_57:
        /*027c*/ 	.word	0x00000008
.L_58:


//--------------------- .nv.compat                --------------------------
	.section	.nv.compat,"",@"SHT_CUDA_COMPAT_INFO"
	.align	4
        /*0000*/ 	.byte	0x02, 0x02, 0x02, 0x00, 0x02, 0x05, 0x05, 0x00, 0x02, 0x03, 0x03, 0x00, 0x02, 0x06, 0x01, 0x00


//--------------------- .nv.callgraph             --------------------------
	.section	.nv.callgraph,"",@"SHT_CUDA_CALLGRAPH"
	.align	4
	.sectionentsize	8
	.align		4
        /*0000*/ 	.word	0x00000000
	.align		4
        /*0004*/ 	.word	0xffffffff
	.align		4
        /*0008*/ 	.word	0x00000000
	.align		4
        /*000c*/ 	.word	0xfffffffe
	.align		4
        /*0010*/ 	.word	0x00000000
	.align		4
        /*0014*/ 	.word	0xfffffffd
	.align		4
        /*0018*/ 	.word	0x00000000
	.align		4
        /*001c*/ 	.word	0xfffffffc


//--------------------- .text.gluon_tcgen05       --------------------------
	.section	.text.gluon_tcgen05,"ax",@progbits
	.align	128
        .global         gluon_tcgen05
        .type           gluon_tcgen05,@function
        .size           gluon_tcgen05,(.L_x_73 - gluon_tcgen05)
        .other          gluon_tcgen05,@"STO_CUDA_ENTRY STV_DEFAULT"
gluon_tcgen05:
.text.gluon_tcgen05:
[----:B------:R-:W1:Y:S01]  /*0000*/  LDC R1, c[0x0][0x37c] ;  /* 0x0000df00ff017b82 */ /* 0x000e620000000800 */
[----:B------:R-:W2:Y:S02]  /*0010*/  S2R R0, SR_TID.X ;  /* 0x0000000000007919 */ /* 0x000ea40000002100 */
[----:B--2---:R-:W-:-:S13]  /*0020*/  ISETP.GE.U32.AND P2, PT, R0, 0x20, PT ;  /* 0x000000200000780c */ /* 0x004fda0003f46070 */
[----:B------:R-:W-:Y:S05]  /*0030*/  @P2 BRA `(.L_x_0) ;  /* 0x0000000000b82947 */ /* 0x000fea0003800000 */
[----:B------:R-:W2:Y:S01]  /*0040*/  S2UR UR6, SR_CgaCtaId ;  /* 0x00000000000679c3 */ /* 0x000ea20000008800 */
[----:B------:R-:W-:Y:S01]  /*0050*/  NOP ;  /* 0x0000000000007918 */ /* 0x000fe20000000000 */
[----:B------:R-:W-:Y:S02]  /*0060*/  UMOV UR4, 0x40 ;  /* 0x0000004000047882 */ /* 0x000fe40000000000 */
[----:B--2---:R-:W-:-:S09]  /*0070*/  ULEA UR4, UR6, UR4, 0x18 ;  /* 0x0000000406047291 */ /* 0x004fd2000f8ec0ff */
[----:B------:R-:W2:Y:S01]  /*0080*/  LDS.U8 R2, [UR4] ;  /* 0x00000004ff027984 */ /* 0x000ea20008000000 */
[----:B------:R-:W-:Y:S02]  /*0090*/  UMOV UR4, 0x400 ;  /* 0x0000040000047882 */ /* 0x000fe40000000000 */
[----:B------:R-:W-:Y:S01]  /*00a0*/  ULEA UR4, UR6, UR4, 0x18 ;  /* 0x0000000406047291 */ /* 0x000fe2000f8ec0ff */
[----:B--2---:R-:W-:-:S13]  /*00b0*/  ISETP.NE.AND P0, PT, R2, RZ, PT ;  /* 0x000000ff0200720c */ /* 0x004fda0003f05270 */
[----:B------:R-:W-:Y:S05]  /*00c0*/  @P0 BRA `(.L_x_1) ;  /* 0x00000000007c0947 */ /* 0x000fea0003800000 */
[----:B------:R-:W-:-:S13]  /*00d0*/  ELECT P0, URZ, PT ;  /* 0x0000000000ff782f */ /* 0x000fda0003800000 */
[----:B------:R-:W-:Y:S05]  /*00e0*/  @!P0 BRA `(.L_x_2) ;  /* 0x0000000000848947 */ /* 0x000fea0003800000 */
[----:B------:R-:W-:Y:S01]  /*00f0*/  UMOV UR5, 0x4 ;  /* 0x0000000400057882 */ /* 0x000fe20000000000 */
[----:B------:R-:W-:Y:S02]  /*0100*/  IMAD.MOV.U32 R5, RZ, RZ, 0x1 ;  /* 0x00000001ff057424 */ /* 0x000fe400078e00ff */
[----:B------:R-:W-:Y:S02]  /*0110*/  IMAD.MOV.U32 R3, RZ, RZ, 0xf ;  /* 0x0000000fff037424 */ /* 0x000fe400078e00ff */
[----:B------:R-:W-:Y:S04]  /*0120*/  DEPBAR.LE SB2, 0x36 ;  /* 0x0000ad800000791a */ /* 0x000fe80000000000 */
[----:B------:R-:W2:Y:S02]  /*0130*/  UTCATOMSWS.FIND_AND_SET.ALIGN UP0, UR5, UR5 ;  /* 0x00000005000575e3 */ /* 0x000ea40008000800 */
[----:B--2---:R-:W-:-:S04]  /*0140*/  PLOP3.LUT P0, PT, PT, PT, UP0, 0x80, 0x8 ;  /* 0x000000000008781c */ /* 0x004fc80003f0f008 */
[----:B------:R-:W-:-:S04]  /*0150*/  SEL R2, RZ, 0xffffffff, !P0 ;  /* 0xffffffffff027807 */ /* 0x000fc80004000000 */
[----:B------:R-:W-:Y:S01]  /*0160*/  ISETP.NE.AND P0, PT, R2, RZ, PT ;  /* 0x000000ff0200720c */ /* 0x000fe20003f05270 */
[----:B------:R-:W-:-:S12]  /*0170*/  IMAD.U32 R2, RZ, RZ, UR5 ;  /* 0x00000005ff027e24 */ /* 0x000fd8000f8e00ff */
[----:B------:R-:W-:Y:S05]  /*0180*/  @P0 BRA `(.L_x_3) ;  /* 0x0000000000240947 */ /* 0x000fea0003800000 */
.L_x_4:
[----:B------:R-:W-:Y:S05]  /*0190*/  NANOSLEEP 0x64 ;  /* 0x000000640000795d */ /* 0x000fea0003800000 */
[----:B------:R-:W-:-:S05]  /*01a0*/  UMOV UR5, 0x4 ;  /* 0x0000000400057882 */ /* 0x000fca0000000000 */
[----:B------:R-:W-:Y:S04]  /*01b0*/  DEPBAR.LE SB2, 0x36 ;  /* 0x0000ad800000791a */ /* 0x000fe80000000000 */
[----:B------:R-:W2:Y:S02]  /*01c0*/  UTCATOMSWS.FIND_AND_SET.ALIGN UP0, UR5, UR5 ;  /* 0x00000005000575e3 */ /* 0x000ea40008000800 */
[----:B--2---:R-:W-:-:S04]  /*01d0*/  PLOP3.LUT P0, PT, PT, PT, UP0, 0x80, 0x8 ;  /* 0x000000000008781c */ /* 0x004fc80003f0f008 */
[----:B------:R-:W-:-:S04]  /*01e0*/  SEL R2, RZ, 0xffffffff, !P0 ;  /* 0xffffffffff027807 */ /* 0x000fc80004000000 */
[----:B------:R-:W-:Y:S01]  /*01f0*/  ISETP.NE.AND P0, PT, R2, RZ, PT ;  /* 0x000000ff0200720c */ /* 0x000fe20003f05270 */
[----:B------:R-:W-:-:S12]  /*0200*/  IMAD.U32 R2, RZ, RZ, UR5 ;  /* 0x00000005ff027e24 */ /* 0x000fd8000f8e00ff */
[----:B------:R-:W-:Y:S05]  /*0210*/  @!P0 BRA `(.L_x_4) ;  /* 0xfffffffc00dc8947 */ /* 0x000fea000383ffff */
.L_x_3:
[C---:B------:R-:W-:Y:S01]  /*0220*/  VIADD R4, R2.reuse, 0x10 ;  /* 0x0000001002047836 */ /* 0x040fe20000000000 */
[----:B------:R-:W-:Y:S01]  /*0230*/  UMOV UR5, 0x50 ;  /* 0x0000005000057882 */ /* 0x000fe20000000000 */
[----:B------:R-:W-:Y:S01]  /*0240*/  SHF.L.U32 R3, R3, R2, RZ ;  /* 0x0000000203037219 */ /* 0x000fe200000006ff */
[----:B------:R-:W-:Y:S01]  /*0250*/  ULEA UR5, UR6, UR5, 0x18 ;  /* 0x0000000506057291 */ /* 0x000fe2000f8ec0ff */
[----:B------:R-:W-:Y:S01]  /*0260*/  IMAD.SHL.U32 R2, R2, 0x20, RZ ;  /* 0x0000002002027824 */ /* 0x000fe200078e00ff */
[----:B------:R-:W-:-:S04]  /*0270*/  SHF.L.U32 R4, R5, R4, RZ ;  /* 0x0000000405047219 */ /* 0x000fc800000006ff */
[----:B------:R-:W-:-:S05]  /*0280*/  LOP3.LUT R3, R4, R3, RZ, 0xfc, !PT ;  /* 0x0000000304037212 */ /* 0x000fca00078efcff */
[----:B------:R2:W-:Y:S04]  /*0290*/  ATOMS.OR RZ, [UR5], R3 ;  /* 0x00000003ffff798c */ /* 0x0005e8000b000005 */
[----:B------:R2:W-:Y:S01]  /*02a0*/  STS [UR4], R2 ;  /* 0x00000002ff007988 */ /* 0x0005e20008000804 */
[----:B------:R-:W-:Y:S05]  /*02b0*/  BRA `(.L_x_2) ;  /* 0x0000000000107947 */ /* 0x000fea0003800000 */
.L_x_1:
[----:B------:R-:W-:Y:S01]  /*02c0*/  IMAD.MOV.U32 R3, RZ, RZ, -0x1 ;  /* 0xffffffffff037424 */ /* 0x000fe200078e00ff */
[----:B------:R-:W-:-:S04]  /*02d0*/  MOV R2, 0x300 ;  /* 0x0000030000027802 */ /* 0x000fc80000000f00 */
[----:B------:R2:W-:Y:S03]  /*02e0*/  STS [UR4], R3 ;  /* 0x00000003ff007988 */ /* 0x0005e60008000804 */
[----:B-12---:R-:W-:Y:S05]  /*02f0*/  CALL.REL.NOINC `($__internal_1_$__cuda_sm10x_tcgen05_guardrail_trap_phase_invalid_during_alloc) ;  /* 0x0000002800007944 */ /* 0x006fea0003c00000 */
.L_x_2:
[----:B------:R-:W-:Y:S05]  /*0300*/  WARPSYNC.ALL ;  /* 0x0000000000007948 */ /* 0x000fea0003800000 */
[----:B------:R-:W-:Y:S01]  /*0310*/  NOP ;  /* 0x0000000000007918 */ /* 0x000fe20000000000 */
.L_x_0:
[----:B------:R-:W3:Y:S08]  /*0320*/  S2UR UR4, SR_CgaCtaId ;  /* 0x00000000000479c3 */ /* 0x000ef00000008800 */
[----:B------:R-:W-:Y:S01]  /*0330*/  BAR.SYNC.DEFER_BLOCKING 0x0 ;  /* 0x0000000000007b1d */ /* 0x000fe20000010000 */
[----:B------:R-:W-:-:S05]  /*0340*/  LOP3.LUT R68, R0, 0xff, RZ, 0xc0, !PT ;  /* 0x000000ff00447812 */ /* 0x000fca00078ec0ff */
[----:B------:R-:W-:Y:S02]  /*0350*/  UMOV UR10, 0x400 ;  /* 0x00000400000a7882 */ /* 0x000fe40000000000 */
[----:B------:R-:W4:Y:S08]  /*0360*/  LDC R4, c[0x0][0x398] ;  /* 0x0000e600ff047b82 */ /* 0x000f300000000800 */
[----:B------:R-:W5:Y:S01]  /*0370*/  LDC R10, c[0x0][0x3a0] ;  /* 0x0000e800ff0a7b82 */ /* 0x000f620000000800 */
[----:B---3--:R-:W-:-:S07]  /*0380*/  ULEA UR10, UR4, UR10, 0x18 ;  /* 0x0000000a040a7291 */ /* 0x008fce000f8ec0ff */
[----:B------:R-:W3:Y:S02]  /*0390*/  S2UR UR15, SR_CTAID.Y ;  /* 0x00000000000f79c3 */ /* 0x000ee40000002600 */
[----:B--2---:R-:W2:Y:S06]  /*03a0*/  LDS R3, [UR10] ;  /* 0x0000000aff037984 */ /* 0x004eac0008000800 */
[----:B------:R-:W-:Y:S06]  /*03b0*/  BAR.SYNC.DEFER_BLOCKING 0x0 ;  /* 0x0000000000007b1d */ /* 0x000fec0000010000 */
[----:B------:R-:W-:Y:S05]  /*03c0*/  @P2 BRA `(.L_x_5) ;  /* 0x0000000000182947 */ /* 0x000fea0003800000 */
[----:B------:R-:W-:Y:S01]  /*03d0*/  ELECT P0, URZ, PT ;  /* 0x0000000000ff782f */ /* 0x000fe20003800000 */
[----:B------:R-:W-:Y:S01]  /*03e0*/  IMAD.MOV.U32 R2, RZ, RZ, 0x1 ;  /* 0x00000001ff027424 */ /* 0x000fe200078e00ff */
[----:B------:R-:W-:Y:S01]  /*03f0*/  UMOV UR5, 0x40 ;  /* 0x0000004000057882 */ /* 0x000fe20000000000 */
[----:B------:R-:W-:Y:S01]  /*0400*/  UVIRTCOUNT.DEALLOC.SMPOOL 0x80 ;  /* 0x000000800000784c */ /* 0x000fe20000000000 */
[----:B------:R-:W-:-:S09]  /*0410*/  ULEA UR5, UR4, UR5, 0x18 ;  /* 0x0000000504057291 */ /* 0x000fd2000f8ec0ff */
[----:B------:R5:W-:Y:S03]  /*0420*/  @P0 STS.U8 [UR5], R2 ;  /* 0x00000002ff000988 */ /* 0x000be60008000005 */
.L_x_5:
[----:B------:R-:W5:Y:S01]  /*0430*/  S2UR UR4, SR_CTAID.Z ;  /* 0x00000000000479c3 */ /* 0x000f620000002700 */
[----:B------:R-:W4:Y:S01]  /*0440*/  LDCU UR5, c[0x0][0x370] ;  /* 0x00006e00ff0577ac */ /* 0x000f220008000800 */
[----:B------:R-:W-:Y:S01]  /*0450*/  ISETP.GE.U32.AND P0, PT, R68, 0x20, PT ;  /* 0x000000204400780c */ /* 0x000fe20003f06070 */
[----:B----4-:R-:W-:Y:S01]  /*0460*/  VIADD R4, R4, 0xffffffff ;  /* 0xffffffff04047836 */ /* 0x010fe20000000000 */
[C---:B------:R-:W-:Y:S01]  /*0470*/  ISETP.NE.U32.AND P3, PT, R68.reuse, RZ, PT ;  /* 0x000000ff4400720c */ /* 0x040fe20003f65070 */
[----:B------:R-:W5:Y:S01]  /*0480*/  LDCU UR6, c[0x0][0x374] ;  /* 0x00006e80ff0677ac */ /* 0x000f620008000800 */
[----:B------:R-:W-:Y:S01]  /*0490*/  LEA R11, R68, UR10, 0x2 ;  /* 0x0000000a440b7c11 */ /* 0x000fe2000f8e10ff */
[----:B-----5:R-:W-:Y:S01]  /*04a0*/  VIADD R12, R10, 0xffffffff ;  /* 0xffffffff0a0c7836 */ /* 0x020fe20000000000 */
[----:B------:R-:W4:Y:S01]  /*04b0*/  S2UR UR27, SR_CTAID.X ;  /* 0x00000000001b79c3 */ /* 0x000f220000002500 */
[----:B------:R-:W5:Y:S01]  /*04c0*/  LDCU.64 UR12, c[0x0][0x3c0] ;  /* 0x00007800ff0c77ac */ /* 0x000f620008000a00 */
[----:B--2---:R-:W-:Y:S01]  /*04d0*/  R2UR UR32, R3 ;  /* 0x00000000032072ca */ /* 0x004fe200000e0000 */
[----:B------:R-:W-:Y:S04]  /*04e0*/  BSSY.RECONVERGENT B0, `(.L_x_6) ;  /* 0x0000011000007945 */ /* 0x000fe80003800200 */
[----:B------:R2:W-:Y:S01]  /*04f0*/  @!P0 STS [R11], RZ ;  /* 0x000000ff0b008388 */ /* 0x0005e20000000800 */
[----:B------:R-:W-:-:S03]  /*0500*/  NOP ;  /* 0x0000000000007918 */ /* 0x000fc60000000000 */
[----:B------:R2:W-:Y:S01]  /*0510*/  @!P3 STS [UR10+0x24], R4 ;  /* 0x00002404ff00b988 */ /* 0x0005e2000800080a */
[----:B---3--:R-:W-:-:S03]  /*0520*/  UIMAD UR4, UR4, UR6, UR15 ;  /* 0x00000006040472a4 */ /* 0x008fc6000f8e020f */
[----:B------:R2:W-:Y:S01]  /*0530*/  @!P3 STS [UR10+0x20], R12 ;  /* 0x0000200cff00b988 */ /* 0x0005e2000800080a */
[----:B----4-:R-:W-:-:S04]  /*0540*/  UIMAD UR4, UR4, UR5, UR27 ;  /* 0x00000005040472a4 */ /* 0x010fc8000f8e021b */
[----:B------:R-:W-:-:S04]  /*0550*/  UIMAD UR4, UR4, 0x180, URZ ;  /* 0x00000180040478a4 */ /* 0x000fc8000f8e02ff */
[----:B-----5:R-:W-:-:S04]  /*0560*/  UIADD3 UR8, UP0, UPT, UR4, UR12, URZ ;  /* 0x0000000c04087290 */ /* 0x020fc8000ff1e0ff */
[----:B------:R-:W-:Y:S01]  /*0570*/  ULEA.HI.X.SX32 UR9, UR4, UR13, 0x1, UP0 ;  /* 0x0000000d04097291 */ /* 0x000fe200080f0eff */
[----:B--2---:R-:W-:Y:S11]  /*0580*/  @P3 BRA `(.L_x_7) ;  /* 0x0000000000183947 */ /* 0x004ff60003800000 */
[----:B------:R-:W2:Y:S01]  /*0590*/  LDS R2, [UR10+0x8] ;  /* 0x0000080aff027984 */ /* 0x000ea20008000800 */
[----:B------:R-:W3:Y:S01]  /*05a0*/  LDC.64 R6, c[0x0][0x380] ;  /* 0x0000e000ff067b82 */ /* 0x000ee20000000a00 */
[----:B------:R-:W-:Y:S02]  /*05b0*/  IMAD.MOV.U32 R3, RZ, RZ, 0x70 ;  /* 0x00000070ff037424 */ /* 0x000fe400078e00ff */
[----:B---3--:R3:W-:Y:S03]  /*05c0*/  STS.64 [UR10], R6 ;  /* 0x00000006ff007988 */ /* 0x0087e60008000a0a */
[----:B--2---:R-:W-:-:S05]  /*05d0*/  LOP3.LUT R2, R2, 0x10, R3, 0xd8, !PT ;  /* 0x0000001002027812 */ /* 0x004fca00078ed803 */
[----:B------:R3:W-:Y:S02]  /*05e0*/  STS [UR10+0x8], R2 ;  /* 0x00000802ff007988 */ /* 0x0007e4000800080a */
.L_x_7:
[----:B------:R-:W-:Y:S05]  /*05f0*/  BSYNC.RECONVERGENT B0 ;  /* 0x0000000000007941 */ /* 0x000fea0003800200 */
.L_x_6:
[----:B------:R-:W-:Y:S04]  /*0600*/  BSSY.RECONVERGENT B0, `(.L_x_8) ;  /* 0x000000a000007945 */ /* 0x000fe80003800200 */
[----:B------:R-:W-:Y:S05]  /*0610*/  @P3 BRA `(.L_x_9) ;  /* 0x0000000000203947 */ /* 0x000fea0003800000 */
[----:B---3--:R-:W2:Y:S01]  /*0620*/  LDS R2, [UR10+0x34] ;  /* 0x0000340aff027984 */ /* 0x008ea20008000800 */
[----:B------:R-:W-:Y:S02]  /*0630*/  IMAD.MOV.U32 R3, RZ, RZ, 0x3f000000 ;  /* 0x3f000000ff037424 */ /* 0x000fe400078e00ff */
[----:B------:R-:W-:Y:S01]  /*0640*/  @!P3 IMAD.MOV.U32 R5, RZ, RZ, 0x7f ;  /* 0x0000007fff05b424 */ /* 0x000fe200078e00ff */
[----:B------:R-:W3:Y:S02]  /*0650*/  @!P3 LDS R6, [UR10+0x38] ;  /* 0x0000380aff06b984 */ /* 0x000ee40008000800 */
[----:B--2---:R-:W-:Y:S02]  /*0660*/  LOP3.LUT R2, R2, 0xff000000, R3, 0xb8, !PT ;  /* 0xff00000002027812 */ /* 0x004fe400078eb803 */
[----:B---3--:R-:W-:-:S03]  /*0670*/  @!P3 LOP3.LUT R3, R6, 0xff, R5, 0xb8, !PT ;  /* 0x000000ff0603b812 */ /* 0x008fc600078eb805 */
[----:B------:R2:W-:Y:S04]  /*0680*/  STS [UR10+0x34], R2 ;  /* 0x00003402ff007988 */ /* 0x0005e8000800080a */
[----:B------:R2:W-:Y:S02]  /*0690*/  @!P3 STS [UR10+0x38], R3 ;  /* 0x00003803ff00b988 */ /* 0x0005e4000800080a */
.L_x_9:
[----:B------:R-:W-:Y:S05]  /*06a0*/  BSYNC.RECONVERGENT B0 ;  /* 0x0000000000007941 */ /* 0x000fea0003800200 */
.L_x_8:
[----:B------:R-:W-:Y:S04]  /*06b0*/  BSSY.RECONVERGENT B0, `(.L_x_10) ;  /* 0x000000e000007945 */ /* 0x000fe80003800200 */
[----:B------:R-:W-:Y:S05]  /*06c0*/  @P3 BRA `(.L_x_11) ;  /* 0x0000000000303947 */ /* 0x000fea0003800000 */
[----:B--2---:R-:W2:Y:S01]  /*06d0*/  LDS R3, [UR10+0x34] ;  /* 0x0000340aff037984 */ /* 0x004ea20008000800 */
[----:B------:R-:W4:Y:S03]  /*06e0*/  LDC.64 R8, c[0x0][0x3a8] ;  /* 0x0000ea00ff087b82 */ /* 0x000f260000000a00 */
[----:B---3--:R-:W3:Y:S01]  /*06f0*/  LDS R2, [UR10+0x1c] ;  /* 0x00001c0aff027984 */ /* 0x008ee20008000800 */
[C---:B----4-:R-:W-:Y:S01]  /*0700*/  SHF.L.U64.HI R6, R8.reuse, 0x1, R9 ;  /* 0x0000000108067819 */ /* 0x050fe20000010209 */
[----:B------:R-:W-:-:S03]  /*0710*/  IMAD.SHL.U32 R5, R8, 0x2, RZ ;  /* 0x0000000208057824 */ /* 0x000fc600078e00ff */
[--C-:B------:R-:W-:Y:S02]  /*0720*/  SHF.R.U32.HI R7, RZ, 0x4, R6.reuse ;  /* 0x00000004ff077819 */ /* 0x100fe40000011606 */
[----:B------:R-:W-:-:S05]  /*0730*/  SHF.R.U64 R5, R5, 0x4, R6 ;  /* 0x0000000405057819 */ /* 0x000fca0000001206 */
[----:B------:R4:W-:Y:S01]  /*0740*/  STS [UR10+0xc], R5 ;  /* 0x00000c05ff007988 */ /* 0x0009e2000800080a */
[----:B--2---:R-:W-:Y:S02]  /*0750*/  LOP3.LUT R3, R3, 0x7, RZ, 0xb8, !PT ;  /* 0x0000000703037812 */ /* 0x004fe400078eb8ff */
[----:B---3--:R-:W-:-:S03]  /*0760*/  LOP3.LUT R2, R2, 0xf, R7, 0xb8, !PT ;  /* 0x0000000f02027812 */ /* 0x008fc600078eb807 */
[----:B------:R4:W-:Y:S04]  /*0770*/  STS [UR10+0x34], R3 ;  /* 0x00003403ff007988 */ /* 0x0009e8000800080a */
[----:B------:R4:W-:Y:S02]  /*0780*/  STS [UR10+0x1c], R2 ;  /* 0x00001c02ff007988 */ /* 0x0009e4000800080a */
.L_x_11:
[----:B------:R-:W-:Y:S05]  /*0790*/  BSYNC.RECONVERGENT B0 ;  /* 0x0000000000007941 */ /* 0x000fea0003800200 */
.L_x_10:
[----:B------:R-:W-:Y:S04]  /*07a0*/  BSSY.RECONVERGENT B1, `(.L_x_12) ;  /* 0x000001a000017945 */ /* 0x000fe80003800200 */
[----:B------:R-:W-:Y:S04]  /*07b0*/  BSSY.RELIABLE B0, `(.L_x_13) ;  /* 0x0000015000007945 */ /* 0x000fe80003800100 */
[----:B------:R-:W-:Y:S05]  /*07c0*/  @P3 BRA `(.L_x_14) ;  /* 0x0000000000203947 */ /* 0x000fea0003800000 */
[----:B--234-:R-:W2:Y:S02]  /*07d0*/  LDS R2, [UR10+0x34] ;  /* 0x0000340aff027984 */ /* 0x01cea40008000800 */
[----:B--2---:R-:W-:-:S05]  /*07e0*/  LOP3.LUT R2, R2, 0x38, RZ, 0xb8, !PT ;  /* 0x0000003802027812 */ /* 0x004fca00078eb8ff */
[----:B------:R2:W-:Y:S01]  /*07f0*/  STS [UR10+0x34], R2 ;  /* 0x00003402ff007988 */ /* 0x0005e2000800080a */
[----:B------:R-:W-:Y:S05]  /*0800*/  @P3 BRA `(.L_x_15) ;  /* 0x0000000000203947 */ /* 0x000fea0003800000 */
[----:B--2---:R-:W2:Y:S01]  /*0810*/  LDS R2, [UR10+0x8] ;  /* 0x0000080aff027984 */ /* 0x004ea20008000800 */
[----:B------:R-:W-:-:S05]  /*0820*/  IMAD.MOV.U32 R3, RZ, RZ, 0x780 ;  /* 0x00000780ff037424 */ /* 0x000fca00078e00ff */
[----:B--2---:R-:W-:-:S05]  /*0830*/  LOP3.LUT R2, R2, 0x500, R3, 0xd8, !PT ;  /* 0x0000050002027812 */ /* 0x004fca00078ed803 */
[----:B------:R5:W-:Y:S02]  /*0840*/  STS [UR10+0x8], R2 ;  /* 0x00000802ff007988 */ /* 0x000be4000800080a */
.L_x_14:
[----:B------:R-:W-:Y:S05]  /*0850*/  @P3 BRA `(.L_x_16) ;  /* 0x0000000000283947 */ /* 0x000fea0003800000 */
[----:B--2345:R-:W2:Y:S02]  /*0860*/  LDS R2, [UR10+0x8] ;  /* 0x0000080aff027984 */ /* 0x03cea40008000800 */
[----:B--2---:R-:W-:-:S05]  /*0870*/  LOP3.LUT R2, R2, 0x1800, RZ, 0xb8, !PT ;  /* 0x0000180002027812 */ /* 0x004fca00078eb8ff */
[----:B------:R3:W-:Y:S02]  /*0880*/  STS [UR10+0x8], R2 ;  /* 0x00000802ff007988 */ /* 0x0007e4000800080a */
.L_x_15:
[----:B------:R-:W-:Y:S05]  /*0890*/  @P3 BREAK.RELIABLE B0 ;  /* 0x0000000000003942 */ /* 0x000fea0003800100 */
[----:B------:R-:W-:Y:S05]  /*08a0*/  @P3 BRA `(.L_x_17) ;  /* 0x0000000000243947 */ /* 0x000fea0003800000 */
[----:B------:R-:W4:Y:S01]  /*08b0*/  LDS R3, [UR10+0x8] ;  /* 0x0000080aff037984 */ /* 0x000f220008000800 */
[----:B--23--:R-:W-:-:S05]  /*08c0*/  IMAD.MOV.U32 R2, RZ, RZ, 0x6000 ;  /* 0x00006000ff027424 */ /* 0x00cfca00078e00ff */
[----:B----4-:R-:W-:-:S04]  /*08d0*/  LOP3.LUT R2, R3, 0x6000, R2, 0xd8, !PT ;  /* 0x0000600003027812 */ /* 0x010fc800078ed802 */
[----:B------:R-:W-:-:S05]  /*08e0*/  LOP3.LUT R2, R2, 0x400000, RZ, 0xb8, !PT ;  /* 0x0040000002027812 */ /* 0x000fca00078eb8ff */
[----:B------:R2:W-:Y:S02]  /*08f0*/  STS [UR10+0x8], R2 ;  /* 0x00000802ff007988 */ /* 0x0005e4000800080a */
.L_x_16:
[----:B------:R-:W-:Y:S05]  /*0900*/  BSYNC.RELIABLE B0 ;  /* 0x0000000000007941 */ /* 0x000fea0003800100 */
.L_x_13:
[----:B--2345:R-:W2:Y:S02]  /*0910*/  @!P3 LDS R2, [UR10+0x8] ;  /* 0x0000080aff02b984 */ /* 0x03cea40008000800 */
[----:B--2---:R-:W-:-:S05]  /*0920*/  @!P3 LOP3.LUT R2, R2, 0x8000, RZ, 0xb8, !PT ;  /* 0x000080000202b812 */ /* 0x004fca00078eb8ff */
[----:B------:R4:W-:Y:S02]  /*0930*/  @!P3 STS [UR10+0x8], R2 ;  /* 0x00000802ff00b988 */ /* 0x0009e4000800080a */
.L_x_17:
[----:B------:R-:W-:Y:S05]  /*0940*/  BSYNC.RECONVERGENT B1 ;  /* 0x0000000000017941 */ /* 0x000fea0003800200 */
.L_x_12:
[----:B------:R-:W-:Y:S05]  /*0950*/  WARPSYNC.ALL ;  /* 0x0000000000007948 */ /* 0x000fea0003800000 */
[----:B------:R-:W-:Y:S01]  /*0960*/  NOP ;  /* 0x0000000000007918 */ /* 0x000fe20000000000 */
[----:B------:R-:W5:Y:S02]  /*0970*/  LDC R5, c[0x0][0x39c] ;  /* 0x0000e700ff057b82 */ /* 0x000f640000000800 */
[----:B-----5:R-:W-:Y:S01]  /*0980*/  VIADD R5, R5, 0xffffffff ;  /* 0xffffffff05057836 */ /* 0x020fe20000000000 */
[----:B------:R-:W-:Y:S06]  /*0990*/  @P0 BRA `(.L_x_18) ;  /* 0x0000000000300947 */ /* 0x000fec0003800000 */
[----:B--234-:R-:W2:Y:S01]  /*09a0*/  S2R R2, SR_LANEID ;  /* 0x0000000000027919 */ /* 0x01cea20000000000 */
[----:B------:R-:W-:Y:S05]  /*09b0*/  WARPSYNC.ALL ;  /* 0x0000000000007948 */ /* 0x000fea0003800000 */
[----:B------:R-:W-:Y:S01]  /*09c0*/  NOP ;  /* 0x0000000000007918 */ /* 0x000fe20000000000 */
[----:B--2---:R-:W-:-:S05]  /*09d0*/  IMAD.SHL.U32 R6, R2, 0x4, RZ ;  /* 0x0000000402067824 */ /* 0x004fca00078e00ff */
[----:B------:R-:W2:Y:S01]  /*09e0*/  LDS R7, [R6+UR10] ;  /* 0x0000000a06077984 */ /* 0x000ea20008000800 */
[----:B------:R-:W-:-:S05]  /*09f0*/  IADD3 R2, P1, PT, R6, UR8, RZ ;  /* 0x0000000806027c10 */ /* 0x000fca000ff3e0ff */
[----:B------:R-:W-:-:S05]  /*0a00*/  IMAD.X R3, RZ, RZ, UR9, P1 ;  /* 0x00000009ff037e24 */ /* 0x000fca00088e06ff */
[----:B--2---:R5:W2:Y:S01]  /*0a10*/  ATOMG.E.EXCH.STRONG.GPU PT, RZ, [R2], R7 ;  /* 0x0000000702ff73a8 */ /* 0x004aa200041ee100 */
[----:B------:R-:W-:-:S04]  /*0a20*/  DEPBAR {5,4,3,2,1,0} ;  /* 0x0000003f0000791a */ /* 0x000fc80000000000 */
[----:B------:R-:W3:Y:S02]  /*0a30*/  CCTL.E.C.LDCU.IV.DEEP [UR8] ;  /* 0x0000000008007540 */ /* 0x000ee40009c08000 */
[----:B---3--:R5:W-:Y:S01]  /*0a40*/  UTMACCTL.IV [UR8] ;  /* 0x00000000080079b9 */ /* 0x008be20008000000 */
[----:B------:R-:W-:Y:S01]  /*0a50*/  NOP ;  /* 0x0000000000007918 */ /* 0x000fe20000000000 */
.L_x_18:
[----:B------:R-:W-:Y:S05]  /*0a60*/  @P0 BRA `(.L_x_19) ;  /* 0x00000000000c0947 */ /* 0x000fea0003800000 */
[----:B------:R0:W-:Y:S01]  /*0a70*/  UTMACMDFLUSH ;  /* 0x00000000000079b7 */ /* 0x0001e20000000000 */
[----:B------:R-:W-:Y:S05]  /*0a80*/  @P0 BRA `(.L_x_19) ;  /* 0x0000000000040947 */ /* 0x000fea0003800000 */
[----:B------:R-:W-:-:S04]  /*0a90*/  DEPBAR.LE SB0, 0x0 ;  /* 0x000080000000791a */ /* 0x000fc80000000000 */
.L_x_19:
[----:B------:R-:W-:Y:S05]  /*0aa0*/  WARPSYNC.ALL ;  /* 0x0000000000007948 */ /* 0x000fea0003800000 */
[----:B------:R-:W-:Y:S01]  /*0ab0*/  NOP ;  /* 0x0000000000007918 */ /* 0x000fe20000000000 */
[----:B--2---:R-:W-:Y:S06]  /*0ac0*/  BAR.SYNC.DEFER_BLOCKING 0x0 ;  /* 0x0000000000007b1d */ /* 0x004fec0000010000 */
[----:B------:R-:W-:Y:S02]  /*0ad0*/  BSSY.RECONVERGENT B1, `(.L_x_20) ;  /* 0x000000b000017945 */ /* 0x000fe40003800200 */
[----:B------:R-:W-:Y:S06]  /*0ae0*/  BAR.SYNC.DEFER_BLOCKING 0x0 ;  /* 0x0000000000007b1d */ /* 0x000fec0000010000 */
[----:B------:R2:W-:Y:S01]  /*0af0*/  @!P0 STS [R11], RZ ;  /* 0x000000ff0b008388 */ /* 0x0005e20000000800 */
[----:B------:R-:W-:Y:S01]  /*0b00*/  NOP ;  /* 0x0000000000007918 */ /* 0x000fe20000000000 */
[----:B------:R-:W-:Y:S05]  /*0b10*/  @P3 BRA `(.L_x_21) ;  /* 0x0000000000183947 */ /* 0x000fea0003800000 */
[----:B---345:R-:W3:Y:S01]  /*0b20*/  LDS R2, [UR10+0x8] ;  /* 0x0000080aff027984 */ /* 0x038ee20008000800 */
[----:B------:R-:W4:Y:S01]  /*0b30*/  LDC.64 R6, c[0x0][0x388] ;  /* 0x0000e200ff067b82 */ /* 0x000f220000000a00 */
[----:B------:R-:W-:Y:S02]  /*0b40*/  IMAD.MOV.U32 R3, RZ, RZ, 0x70 ;  /* 0x00000070ff037424 */ /* 0x000fe400078e00ff */
[----:B----4-:R4:W-:Y:S03]  /*0b50*/  STS.64 [UR10], R6 ;  /* 0x00000006ff007988 */ /* 0x0109e60008000a0a */
[----:B---3--:R-:W-:-:S05]  /*0b60*/  LOP3.LUT R2, R2, 0x10, R3, 0xd8, !PT ;  /* 0x0000001002027812 */ /* 0x008fca00078ed803 */
[----:B------:R4:W-:Y:S02]  /*0b70*/  STS [UR10+0x8], R2 ;  /* 0x00000802ff007988 */ /* 0x0009e4000800080a */
.L_x_21:
[----:B-----5:R-:W-:Y:S05]  /*0b80*/  BSYNC.RECONVERGENT B1 ;  /* 0x0000000000017941 */ /* 0x020fea0003800200 */
.L_x_20:
[----:B------:R-:W-:Y:S04]  /*0b90*/  BSSY.RECONVERGENT B1, `(.L_x_22) ;  /* 0x000000a000017945 */ /* 0x000fe80003800200 */
[----:B------:R-:W-:Y:S05]  /*0ba0*/  @P3 BRA `(.L_x_23) ;  /* 0x0000000000203947 */ /* 0x000fea0003800000 */
[----:B---34-:R-:W3:Y:S01]  /*0bb0*/  LDS R2, [UR10+0x34] ;  /* 0x0000340aff027984 */ /* 0x018ee20008000800 */
[----:B------:R-:W-:Y:S02]  /*0bc0*/  IMAD.MOV.U32 R7, RZ, RZ, 0x3f000000 ;  /* 0x3f000000ff077424 */ /* 0x000fe400078e00ff */
[----:B------:R-:W-:Y:S01]  /*0bd0*/  @!P3 IMAD.MOV.U32 R6, RZ, RZ, 0x7f ;  /* 0x0000007fff06b424 */ /* 0x000fe200078e00ff */
[----:B------:R-:W4:Y:S02]  /*0be0*/  @!P3 LDS R3, [UR10+0x38] ;  /* 0x0000380aff03b984 */ /* 0x000f240008000800 */
[----:B---3--:R-:W-:Y:S02]  /*0bf0*/  LOP3.LUT R2, R2, 0xff000000, R7, 0xb8, !PT ;  /* 0xff00000002027812 */ /* 0x008fe400078eb807 */
[----:B----4-:R-:W-:-:S03]  /*0c00*/  @!P3 LOP3.LUT R3, R3, 0xff, R6, 0xb8, !PT ;  /* 0x000000ff0303b812 */ /* 0x010fc600078eb806 */
[----:B------:R5:W-:Y:S04]  /*0c10*/  STS [UR10+0x34], R2 ;  /* 0x00003402ff007988 */ /* 0x000be8000800080a */
[----:B------:R5:W-:Y:S02]  /*0c20*/  @!P3 STS [UR10+0x38], R3 ;  /* 0x00003803ff00b988 */ /* 0x000be4000800080a */
.L_x_23:
[----:B------:R-:W-:Y:S05]  /*0c30*/  BSYNC.RECONVERGENT B1 ;  /* 0x0000000000017941 */ /* 0x000fea0003800200 */
.L_x_22:
[----:B------:R-:W-:Y:S04]  /*0c40*/  BSSY.RECONVERGENT B1, `(.L_x_24) ;  /* 0x0000004000017945 */ /* 0x000fe80003800200 */
[----:B------:R-:W-:Y:S05]  /*0c50*/  @P3 BRA `(.L_x_25) ;  /* 0x0000000000083947 */ /* 0x000fea0003800000 */
[----:B------:R2:W-:Y:S04]  /*0c60*/  STS [UR10+0x24], R12 ;  /* 0x0000240cff007988 */ /* 0x0005e8000800080a */
[----:B------:R2:W-:Y:S02]  /*0c70*/  STS [UR10+0x20], R5 ;  /* 0x00002005ff007988 */ /* 0x0005e4000800080a */
.L_x_25:
[----:B------:R-:W-:Y:S05]  /*0c80*/  BSYNC.RECONVERGENT B1 ;  /* 0x0000000000017941 */ /* 0x000fea0003800200 */
.L_x_24:
[----:B------:R-:W-:Y:S04]  /*0c90*/  BSSY.RECONVERGENT B1, `(.L_x_26) ;  /* 0x000000e000017945 */ /* 0x000fe80003800200 */
[----:B------:R-:W-:Y:S05]  /*0ca0*/  @P3 BRA `(.L_x_27) ;  /* 0x0000000000303947 */ /* 0x000fea0003800000 */
[----:B-----5:R-:W5:Y:S01]  /*0cb0*/  LDS R3, [UR10+0x34] ;  /* 0x0000340aff037984 */ /* 0x020f620008000800 */
[----:B----4-:R-:W4:Y:S03]  /*0cc0*/  LDC.64 R6, c[0x0][0x3b0] ;  /* 0x0000ec00ff067b82 */ /* 0x010f260000000a00 */
[----:B---3--:R-:W3:Y:S01]  /*0cd0*/  LDS R2, [UR10+0x1c] ;  /* 0x00001c0aff027984 */ /* 0x008ee20008000800 */
[C---:B----4-:R-:W-:Y:S01]  /*0ce0*/  SHF.L.U64.HI R7, R6.reuse, 0x1, R7 ;  /* 0x0000000106077819 */ /* 0x050fe20000010207 */
[----:B------:R-:W-:-:S03]  /*0cf0*/  IMAD.SHL.U32 R6, R6, 0x2, RZ ;  /* 0x0000000206067824 */ /* 0x000fc600078e00ff */
[--C-:B------:R-:W-:Y:S02]  /*0d00*/  SHF.R.U32.HI R9, RZ, 0x4, R7.reuse ;  /* 0x00000004ff097819 */ /* 0x100fe40000011607 */
[----:B------:R-:W-:-:S05]  /*0d10*/  SHF.R.U64 R6, R6, 0x4, R7 ;  /* 0x0000000406067819 */ /* 0x000fca0000001207 */
[----:B------:R4:W-:Y:S01]  /*0d20*/  STS [UR10+0xc], R6 ;  /* 0x00000c06ff007988 */ /* 0x0009e2000800080a */
[----:B-----5:R-:W-:Y:S02]  /*0d30*/  LOP3.LUT R3, R3, 0x7, RZ, 0xb8, !PT ;  /* 0x0000000703037812 */ /* 0x020fe400078eb8ff */
[----:B---3--:R-:W-:-:S03]  /*0d40*/  LOP3.LUT R2, R2, 0xf, R9, 0xb8, !PT ;  /* 0x0000000f02027812 */ /* 0x008fc600078eb809 */
[----:B------:R4:W-:Y:S04]  /*0d50*/  STS [UR10+0x34], R3 ;  /* 0x00003403ff007988 */ /* 0x0009e8000800080a */
[----:B------:R4:W-:Y:S02]  /*0d60*/  STS [UR10+0x1c], R2 ;  /* 0x00001c02ff007988 */ /* 0x0009e4000800080a */
.L_x_27:
[----:B------:R-:W-:Y:S05]  /*0d70*/  BSYNC.RECONVERGENT B1 ;  /* 0x0000000000017941 */ /* 0x000fea0003800200 */
.L_x_26:
[----:B------:R-:W-:Y:S04]  /*0d80*/  BSSY.RECONVERGENT B2, `(.L_x_28) ;  /* 0x000001a000027945 */ /* 0x000fe80003800200 */
[----:B------:R-:W-:Y:S04]  /*0d90*/  BSSY.RELIABLE B1, `(.L_x_29) ;  /* 0x0000015000017945 */ /* 0x000fe80003800100 */
[----:B------:R-:W-:Y:S05]  /*0da0*/  @P3 BRA `(.L_x_30) ;  /* 0x0000000000203947 */ /* 0x000fea0003800000 */
[----:B---345:R-:W3:Y:S02]  /*0db0*/  LDS R2, [UR10+0x34] ;  /* 0x0000340aff027984 */ /* 0x038ee40008000800 */
[----:B---3--:R-:W-:-:S05]  /*0dc0*/  LOP3.LUT R2, R2, 0x38, RZ, 0xb8, !PT ;  /* 0x0000003802027812 */ /* 0x008fca00078eb8ff */
[----:B------:R3:W-:Y:S01]  /*0dd0*/  STS [UR10+0x34], R2 ;  /* 0x00003402ff007988 */ /* 0x0007e2000800080a */
[----:B------:R-:W-:Y:S05]  /*0de0*/  @P3 BRA `(.L_x_31) ;  /* 0x0000000000203947 */ /* 0x000fea0003800000 */
[----:B---3--:R-:W3:Y:S01]  /*0df0*/  LDS R2, [UR10+0x8] ;  /* 0x0000080aff027984 */ /* 0x008ee20008000800 */
[----:B------:R-:W-:-:S05]  /*0e00*/  IMAD.MOV.U32 R3, RZ, RZ, 0x780 ;  /* 0x00000780ff037424 */ /* 0x000fca00078e00ff */
[----:B---3--:R-:W-:-:S05]  /*0e10*/  LOP3.LUT R2, R2, 0x500, R3, 0xd8, !PT ;  /* 0x0000050002027812 */ /* 0x008fca00078ed803 */
[----:B------:R3:W-:Y:S02]  /*0e20*/  STS [UR10+0x8], R2 ;  /* 0x00000802ff007988 */ /* 0x0007e4000800080a */
.L_x_30:
[----:B------:R-:W-:Y:S05]  /*0e30*/  @P3 BRA `(.L_x_32) ;  /* 0x0000000000283947 */ /* 0x000fea0003800000 */
[----:B---345:R-:W3:Y:S02]  /*0e40*/  LDS R2, [UR10+0x8] ;  /* 0x0000080aff027984 */ /* 0x038ee40008000800 */
[----:B---3--:R-:W-:-:S05]  /*0e50*/  LOP3.LUT R2, R2, 0x1800, RZ, 0xb8, !PT ;  /* 0x0000180002027812 */ /* 0x008fca00078eb8ff */
[----:B------:R4:W-:Y:S02]  /*0e60*/  STS [UR10+0x8], R2 ;  /* 0x00000802ff007988 */ /* 0x0009e4000800080a */
.L_x_31:
[----:B------:R-:W-:Y:S05]  /*0e70*/  @P3 BREAK.RELIABLE B1 ;  /* 0x0000000000013942 */ /* 0x000fea0003800100 */
[----:B------:R-:W-:Y:S05]  /*0e80*/  @P3 BRA `(.L_x_33) ;  /* 0x0000000000243947 */ /* 0x000fea0003800000 */
[----:B---34-:R-:W3:Y:S01]  /*0e90*/  LDS R2, [UR10+0x8] ;  /* 0x0000080aff027984 */ /* 0x018ee20008000800 */
[----:B------:R-:W-:-:S05]  /*0ea0*/  IMAD.MOV.U32 R3, RZ, RZ, 0x6000 ;  /* 0x00006000ff037424 */ /* 0x000fca00078e00ff */
[----:B---3--:R-:W-:-:S04]  /*0eb0*/  LOP3.LUT R2, R2, 0x6000, R3, 0xd8, !PT ;  /* 0x0000600002027812 */ /* 0x008fc800078ed803 */
[----:B------:R-:W-:-:S05]  /*0ec0*/  LOP3.LUT R2, R2, 0x400000, RZ, 0xb8, !PT ;  /* 0x0040000002027812 */ /* 0x000fca00078eb8ff */
[----:B------:R3:W-:Y:S02]  /*0ed0*/  STS [UR10+0x8], R2 ;  /* 0x00000802ff007988 */ /* 0x0007e4000800080a */
.L_x_32:
[----:B------:R-:W-:Y:S05]  /*0ee0*/  BSYNC.RELIABLE B1 ;  /* 0x0000000000017941 */ /* 0x000fea0003800100 */
.L_x_29:
[----:B---345:R-:W3:Y:S02]  /*0ef0*/  @!P3 LDS R2, [UR10+0x8] ;  /* 0x0000080aff02b984 */ /* 0x038ee40008000800 */
[----:B---3--:R-:W-:-:S05]  /*0f00*/  @!P3 LOP3.LUT R2, R2, 0x8000, RZ, 0xb8, !PT ;  /* 0x000080000202b812 */ /* 0x008fca00078eb8ff */
[----:B------:R5:W-:Y:S02]  /*0f10*/  @!P3 STS [UR10+0x8], R2 ;  /* 0x00000802ff00b988 */ /* 0x000be4000800080a */
.L_x_33:
[----:B------:R-:W-:Y:S05]  /*0f20*/  BSYNC.RECONVERGENT B2 ;  /* 0x0000000000027941 */ /* 0x000fea0003800200 */
.L_x_28:
[----:B------:R-:W-:Y:S05]  /*0f30*/  WARPSYNC.ALL ;  /* 0x0000000000007948 */ /* 0x000fea0003800000 */
[----:B------:R-:W-:Y:S01]  /*0f40*/  NOP ;  /* 0x0000000000007918 */ /* 0x000fe20000000000 */
[----:B------:R-:W-:-:S04]  /*0f50*/  UIADD3 UR5, UPT, UPT, UR4, 0x80, URZ ;  /* 0x0000008004057890 */ /* 0x000fc8000fffe0ff */
[----:B------:R-:W-:-:S04]  /*0f60*/  UIADD3 UR6, UP0, UPT, UR5, UR12, URZ ;  /* 0x0000000c05067290 */ /* 0x000fc8000ff1e0ff */
[----:B------:R-:W-:Y:S01]  /*0f70*/  ULEA.HI.X.SX32 UR7, UR5, UR13, 0x1, UP0 ;  /* 0x0000000d05077291 */ /* 0x000fe200080f0eff */
[----:B------:R-:W-:Y:S11]  /*0f80*/  @P0 BRA `(.L_x_34) ;  /* 0x0000000000300947 */ /* 0x000ff60003800000 */
[----:B---345:R-:W3:Y:S01]  /*0f90*/  S2R R2, SR_LANEID ;  /* 0x0000000000027919 */ /* 0x038ee20000000000 */
[----:B------:R-:W-:Y:S05]  /*0fa0*/  WARPSYNC.ALL ;  /* 0x0000000000007948 */ /* 0x000fea0003800000 */
[----:B------:R-:W-:Y:S01]  /*0fb0*/  NOP ;  /* 0x0000000000007918 */ /* 0x000fe20000000000 */
[----:B---3--:R-:W-:-:S05]  /*0fc0*/  IMAD.SHL.U32 R6, R2, 0x4, RZ ;  /* 0x0000000402067824 */ /* 0x008fca00078e00ff */
[----:B------:R-:W3:Y:S01]  /*0fd0*/  LDS R7, [R6+UR10] ;  /* 0x0000000a06077984 */ /* 0x000ee20008000800 */
[----:B------:R-:W-:-:S05]  /*0fe0*/  IADD3 R2, P1, PT, R6, UR6, RZ ;  /* 0x0000000606027c10 */ /* 0x000fca000ff3e0ff */
[----:B------:R-:W-:-:S05]  /*0ff0*/  IMAD.X R3, RZ, RZ, UR7, P1 ;  /* 0x00000007ff037e24 */ /* 0x000fca00088e06ff */
[----:B---3--:R3:W4:Y:S01]  /*1000*/  ATOMG.E.EXCH.STRONG.GPU PT, RZ, [R2], R7 ;  /* 0x0000000702ff73a8 */ /* 0x00872200041ee100 */
[----:B------:R-:W-:-:S04]  /*1010*/  DEPBAR {5,4,3,2,1,0} ;  /* 0x0000003f0000791a */ /* 0x000fc80000000000 */
[----:B------:R-:W5:Y:S02]  /*1020*/  CCTL.E.C.LDCU.IV.DEEP [UR6] ;  /* 0x0000000006007540 */ /* 0x000f640009c08000 */
[----:B-----5:R3:W-:Y:S01]  /*1030*/  UTMACCTL.IV [UR6] ;  /* 0x00000000060079b9 */ /* 0x0207e20008000000 */
[----:B------:R-:W-:Y:S01]  /*1040*/  NOP ;  /* 0x0000000000007918 */ /* 0x000fe20000000000 */
.L_x_34:
[----:B------:R-:W-:Y:S05]  /*1050*/  @P0 BRA `(.L_x_35) ;  /* 0x00000000000c0947 */ /* 0x000fea0003800000 */
[----:B------:R0:W-:Y:S01]  /*1060*/  UTMACMDFLUSH ;  /* 0x00000000000079b7 */ /* 0x0001e20000000000 */
[----:B------:R-:W-:Y:S05]  /*1070*/  @P0 BRA `(.L_x_35) ;  /* 0x0000000000040947 */ /* 0x000fea0003800000 */
[----:B------:R-:W-:-:S04]  /*1080*/  DEPBAR.LE SB0, 0x0 ;  /* 0x000080000000791a */ /* 0x000fc80000000000 */
.L_x_35:
[----:B------:R-:W-:Y:S05]  /*1090*/  WARPSYNC.ALL ;  /* 0x0000000000007948 */ /* 0x000fea0003800000 */
[----:B------:R-:W-:Y:S01]  /*10a0*/  NOP ;  /* 0x0000000000007918 */ /* 0x000fe20000000000 */
[----:B----4-:R-:W-:Y:S06]  /*10b0*/  BAR.SYNC.DEFER_BLOCKING 0x0 ;  /* 0x0000000000007b1d */ /* 0x010fec0000010000 */
[----:B------:R-:W-:Y:S02]  /*10c0*/  BSSY.RECONVERGENT B2, `(.L_x_36) ;  /* 0x000000b000027945 */ /* 0x000fe40003800200 */
[----:B------:R-:W-:Y:S06]  /*10d0*/  BAR.SYNC.DEFER_BLOCKING 0x0 ;  /* 0x0000000000007b1d */ /* 0x000fec0000010000 */
[----:B------:R4:W-:Y:S01]  /*10e0*/  @!P0 STS [R11], RZ ;  /* 0x000000ff0b008388 */ /* 0x0009e20000000800 */
[----:B------:R-:W-:Y:S01]  /*10f0*/  NOP ;  /* 0x0000000000007918 */ /* 0x000fe20000000000 */
[----:B------:R-:W-:Y:S05]  /*1100*/  @P3 BRA `(.L_x_37) ;  /* 0x0000000000183947 */ /* 0x000fea0003800000 */
[----:B---3-5:R-:W3:Y:S01]  /*1110*/  LDS R2, [UR10+0x8] ;  /* 0x0000080aff027984 */ /* 0x028ee20008000800 */
[----:B------:R-:W5:Y:S01]  /*1120*/  LDC.64 R6, c[0x0][0x390] ;  /* 0x0000e400ff067b82 */ /* 0x000f620000000a00 */
[----:B------:R-:W-:Y:S02]  /*1130*/  IMAD.MOV.U32 R3, RZ, RZ, 0x70 ;  /* 0x00000070ff037424 */ /* 0x000fe400078e00ff */
[----:B-----5:R5:W-:Y:S03]  /*1140*/  STS.64 [UR10], R6 ;  /* 0x00000006ff007988 */ /* 0x020be60008000a0a */
[----:B---3--:R-:W-:-:S05]  /*1150*/  LOP3.LUT R2, R2, 0x10, R3, 0xd8, !PT ;  /* 0x0000001002027812 */ /* 0x008fca00078ed803 */
[----:B------:R5:W-:Y:S02]  /*1160*/  STS [UR10+0x8], R2 ;  /* 0x00000802ff007988 */ /* 0x000be4000800080a */
.L_x_37:
[----:B---3--:R-:W-:Y:S05]  /*1170*/  BSYNC.RECONVERGENT B2 ;  /* 0x0000000000027941 */ /* 0x008fea0003800200 */
.L_x_36:
[----:B------:R-:W-:Y:S04]  /*1180*/  BSSY.RECONVERGENT B3, `(.L_x_38) ;  /* 0x0000011000037945 */ /* 0x000fe80003800200 */
[----:B------:R-:W-:Y:S04]  /*1190*/  BSSY.RELIABLE B2, `(.L_x_39) ;  /* 0x000000e000027945 */ /* 0x000fe80003800100 */
[----:B------:R-:W-:Y:S05]  /*11a0*/  @P3 BRA `(.L_x_40) ;  /* 0x0000000000243947 */ /* 0x000fea0003800000 */
[----:B-----5:R-:W3:Y:S01]  /*11b0*/  LDS R2, [UR10+0x34] ;  /* 0x0000340aff027984 */ /* 0x020ee20008000800 */
[----:B------:R-:W-:-:S05]  /*11c0*/  IMAD.MOV.U32 R3, RZ, RZ, 0x3f000000 ;  /* 0x3f000000ff037424 */ /* 0x000fca00078e00ff */
[----:B---3--:R-:W-:-:S05]  /*11d0*/  LOP3.LUT R2, R2, 0xff000000, R3, 0xb8, !PT ;  /* 0xff00000002027812 */ /* 0x008fca00078eb803 */
[----:B------:R3:W-:Y:S01]  /*11e0*/  STS [UR10+0x34], R2 ;  /* 0x00003402ff007988 */ /* 0x0007e2000800080a */
[----:B------:R-:W-:Y:S05]  /*11f0*/  @P3 BRA `(.L_x_41) ;  /* 0x00000000001c3947 */ /* 0x000fea0003800000 */
[----:B---3--:R-:W3:Y:S01]  /*1200*/  LDS R2, [UR10+0x38] ;  /* 0x0000380aff027984 */ /* 0x008ee20008000800 */
[----:B------:R-:W-:-:S05]  /*1210*/  IMAD.MOV.U32 R3, RZ, RZ, 0x7f ;  /* 0x0000007fff037424 */ /* 0x000fca00078e00ff */
[----:B---3--:R-:W-:-:S05]  /*1220*/  LOP3.LUT R2, R2, 0xff, R3, 0xb8, !PT ;  /* 0x000000ff02027812 */ /* 0x008fca00078eb803 */
[----:B------:R3:W-:Y:S02]  /*1230*/  STS [UR10+0x38], R2 ;  /* 0x00003802ff007988 */ /* 0x0007e4000800080a */
.L_x_40:
[----:B------:R-:W-:Y:S05]  /*1240*/  @P3 BREAK.RELIABLE B2 ;  /* 0x0000000000023942 */ /* 0x000fea0003800100 */
[----:B------:R-:W-:Y:S05]  /*1250*/  @P3 BRA `(.L_x_42) ;  /* 0x00000000000c3947 */ /* 0x000fea0003800000 */
[----:B------:R2:W-:Y:S02]  /*1260*/  STS [UR10+0x20], R5 ;  /* 0x00002005ff007988 */ /* 0x0005e4000800080a */
.L_x_41:
[----:B------:R-:W-:Y:S05]  /*1270*/  BSYNC.RELIABLE B2 ;  /* 0x0000000000027941 */ /* 0x000fea0003800100 */
.L_x_39:
[----:B------:R2:W-:Y:S02]  /*1280*/  @!P3 STS [UR10+0x24], R4 ;  /* 0x00002404ff00b988 */ /* 0x0005e4000800080a */
.L_x_42:
[----:B------:R-:W-:Y:S05]  /*1290*/  BSYNC.RECONVERGENT B3 ;  /* 0x0000000000037941 */ /* 0x000fea0003800200 */
.L_x_38:
[----:B------:R-:W-:Y:S05]  /*12a0*/  WARPSYNC.ALL ;  /* 0x0000000000007948 */ /* 0x000fea0003800000 */
[----:B------:R-:W-:Y:S01]  /*12b0*/  NOP ;  /* 0x0000000000007918 */ /* 0x000fe20000000000 */
[----:B------:R-:W-:Y:S04]  /*12c0*/  BSSY.RECONVERGENT B3, `(.L_x_43) ;  /* 0x000000e000037945 */ /* 0x000fe80003800200 */
[----:B------:R-:W-:Y:S05]  /*12d0*/  @P3 BRA `(.L_x_44) ;  /* 0x0000000000303947 */ /* 0x000fea0003800000 */
[----:B------:R-:W2:Y:S02]  /*12e0*/  LDS R3, [UR10+0x34] ;  /* 0x0000340aff037984 */ /* 0x000ea40008000800 */
[----:B--2---:R-:W2:Y:S02]  /*12f0*/  LDC.64 R4, c[0x0][0x3b8] ;  /* 0x0000ee00ff047b82 */ /* 0x004ea40000000a00 */
[----:B---3-5:R-:W3:Y:S01]  /*1300*/  LDS R2, [UR10+0x1c] ;  /* 0x00001c0aff027984 */ /* 0x028ee20008000800 */
[C---:B--2---:R-:W-:Y:S01]  /*1310*/  SHF.L.U64.HI R5, R4.reuse, 0x1, R5 ;  /* 0x0000000104057819 */ /* 0x044fe20000010205 */
[----:B------:R-:W-:-:S03]  /*1320*/  IMAD.SHL.U32 R4, R4, 0x2, RZ ;  /* 0x0000000204047824 */ /* 0x000fc600078e00ff */
[--C-:B------:R-:W-:Y:S02]  /*1330*/  SHF.R.U32.HI R7, RZ, 0x4, R5.reuse ;  /* 0x00000004ff077819 */ /* 0x100fe40000011605 */
[----:B------:R-:W-:-:S05]  /*1340*/  SHF.R.U64 R4, R4, 0x4, R5 ;  /* 0x0000000404047819 */ /* 0x000fca0000001205 */
[----:B------:R2:W-:Y:S01]  /*1350*/  STS [UR10+0xc], R4 ;  /* 0x00000c04ff007988 */ /* 0x0005e2000800080a */
[----:B------:R-:W-:Y:S02]  /*1360*/  LOP3.LUT R3, R3, 0x7, RZ, 0xb8, !PT ;  /* 0x0000000703037812 */ /* 0x000fe400078eb8ff */
[----:B---3--:R-:W-:-:S03]  /*1370*/  LOP3.LUT R2, R2, 0xf, R7, 0xb8, !PT ;  /* 0x0000000f02027812 */ /* 0x008fc600078eb807 */
[----:B------:R2:W-:Y:S04]  /*1380*/  STS [UR10+0x34], R3 ;  /* 0x00003403ff007988 */ /* 0x0005e8000800080a */
[----:B------:R2:W-:Y:S02]  /*1390*/  STS [UR10+0x1c], R2 ;  /* 0x00001c02ff007988 */ /* 0x0005e4000800080a */
.L_x_44:
[----:B------:R-:W-:Y:S05]  /*13a0*/  BSYNC.RECONVERGENT B3 ;  /* 0x0000000000037941 */ /* 0x000fea0003800200 */
.L_x_43:
[----:B------:R-:W-:Y:S04]  /*13b0*/  BSSY.RECONVERGENT B4, `(.L_x_45) ;  /* 0x000001a000047945 */ /* 0x000fe80003800200 */
[----:B------:R-:W-:Y:S04]  /*13c0*/  BSSY.RELIABLE B3, `(.L_x_46) ;  /* 0x0000015000037945 */ /* 0x000fe80003800100 */
[----:B------:R-:W-:Y:S05]  /*13d0*/  @P3 BRA `(.L_x_47) ;  /* 0x0000000000203947 */ /* 0x000fea0003800000 */
[----:B--23-5:R-:W2:Y:S02]  /*13e0*/  LDS R2, [UR10+0x34] ;  /* 0x0000340aff027984 */ /* 0x02cea40008000800 */
[----:B--2---:R-:W-:-:S05]  /*13f0*/  LOP3.LUT R2, R2, 0x38, RZ, 0xb8, !PT ;  /* 0x0000003802027812 */ /* 0x004fca00078eb8ff */
[----:B------:R2:W-:Y:S01]  /*1400*/  STS [UR10+0x34], R2 ;  /* 0x00003402ff007988 */ /* 0x0005e2000800080a */
[----:B------:R-:W-:Y:S05]  /*1410*/  @P3 BRA `(.L_x_48) ;  /* 0x0000000000203947 */ /* 0x000fea0003800000 */
[----:B--2---:R-:W2:Y:S01]  /*1420*/  LDS R2, [UR10+0x8] ;  /* 0x0000080aff027984 */ /* 0x004ea20008000800 */
[----:B------:R-:W-:-:S05]  /*1430*/  IMAD.MOV.U32 R3, RZ, RZ, 0x780 ;  /* 0x00000780ff037424 */ /* 0x000fca00078e00ff */
[----:B--2---:R-:W-:-:S05]  /*1440*/  LOP3.LUT R2, R2, 0x500, R3, 0xd8, !PT ;  /* 0x0000050002027812 */ /* 0x004fca00078ed803 */
[----:B------:R2:W-:Y:S02]  /*1450*/  STS [UR10+0x8], R2 ;  /* 0x00000802ff007988 */ /* 0x0005e4000800080a */
.L_x_47:
[----:B------:R-:W-:Y:S05]  /*1460*/  @P3 BRA `(.L_x_49) ;  /* 0x0000000000283947 */ /* 0x000fea0003800000 */
[----:B--23-5:R-:W2:Y:S02]  /*1470*/  LDS R2, [UR10+0x8] ;  /* 0x0000080aff027984 */ /* 0x02cea40008000800 */
[----:B--2---:R-:W-:-:S05]  /*1480*/  LOP3.LUT R2, R2, 0x1800, RZ, 0xb8, !PT ;  /* 0x0000180002027812 */ /* 0x004fca00078eb8ff */
[----:B------:R3:W-:Y:S02]  /*1490*/  STS [UR10+0x8], R2 ;  /* 0x00000802ff007988 */ /* 0x0007e4000800080a */
.L_x_48:
[----:B------:R-:W-:Y:S05]  /*14a0*/  @P3 BREAK.RELIABLE B3 ;  /* 0x0000000000033942 */ /* 0x000fea0003800100 */
[----:B------:R-:W-:Y:S05]  /*14b0*/  @P3 BRA `(.L_x_50) ;  /* 0x0000000000243947 */ /* 0x000fea0003800000 */
[----:B--23--:R-:W2:Y:S01]  /*14c0*/  LDS R2, [UR10+0x8] ;  /* 0x0000080aff027984 */ /* 0x00cea20008000800 */
[----:B------:R-:W-:-:S05]  /*14d0*/  IMAD.MOV.U32 R3, RZ, RZ, 0x6000 ;  /* 0x00006000ff037424 */ /* 0x000fca00078e00ff */
[----:B--2---:R-:W-:-:S04]  /*14e0*/  LOP3.LUT R2, R2, 0x6000, R3, 0xd8, !PT ;  /* 0x0000600002027812 */ /* 0x004fc800078ed803 */
[----:B------:R-:W-:-:S05]  /*14f0*/  LOP3.LUT R2, R2, 0x400000, RZ, 0xb8, !PT ;  /* 0x0040000002027812 */ /* 0x000fca00078eb8ff */
[----:B------:R2:W-:Y:S02]  /*1500*/  STS [UR10+0x8], R2 ;  /* 0x00000802ff007988 */ /* 0x0005e4000800080a */
.L_x_49:
[----:B------:R-:W-:Y:S05]  /*1510*/  BSYNC.RELIABLE B3 ;  /* 0x0000000000037941 */ /* 0x000fea0003800100 */
.L_x_46:
[----:B--23-5:R-:W2:Y:S02]  /*1520*/  @!P3 LDS R2, [UR10+0x8] ;  /* 0x0000080aff02b984 */ /* 0x02cea40008000800 */
[----:B--2---:R-:W-:-:S05]  /*1530*/  @!P3 LOP3.LUT R2, R2, 0x8000, RZ, 0xb8, !PT ;  /* 0x000080000202b812 */ /* 0x004fca00078eb8ff */
[----:B------:R5:W-:Y:S02]  /*1540*/  @!P3 STS [UR10+0x8], R2 ;  /* 0x00000802ff00b988 */ /* 0x000be4000800080a */
.L_x_50:
[----:B------:R-:W-:Y:S05]  /*1550*/  BSYNC.RECONVERGENT B4 ;  /* 0x0000000000047941 */ /* 0x000fea0003800200 */
.L_x_45:
[----:B------:R-:W-:Y:S05]  /*1560*/  WARPSYNC.ALL ;  /* 0x0000000000007948 */ /* 0x000fea0003800000 */
[----:B------:R-:W-:Y:S01]  /*1570*/  NOP ;  /* 0x0000000000007918 */ /* 0x000fe20000000000 */
[----:B------:R-:W-:-:S04]  /*1580*/  UIADD3 UR4, UPT, UPT, UR4, 0x100, URZ ;  /* 0x0000010004047890 */ /* 0x000fc8000fffe0ff */
[----:B------:R-:W-:-:S04]  /*1590*/  UIADD3 UR12, UP0, UPT, UR4, UR12, URZ ;  /* 0x0000000c040c7290 */ /* 0x000fc8000ff1e0ff */
[----:B------:R-:W-:Y:S01]  /*15a0*/  ULEA.HI.X.SX32 UR13, UR4, UR13, 0x1, UP0 ;  /* 0x0000000d040d7291 */ /* 0x000fe200080f0eff */
[----:B------:R-:W-:Y:S11]  /*15b0*/  @P0 BRA `(.L_x_51) ;  /* 0x0000000000300947 */ /* 0x000ff60003800000 */
[----:B--23-5:R-:W2:Y:S01]  /*15c0*/  S2R R2, SR_LANEID ;  /* 0x0000000000027919 */ /* 0x02cea20000000000 */
[----:B------:R-:W-:Y:S05]  /*15d0*/  WARPSYNC.ALL ;  /* 0x0000000000007948 */ /* 0x000fea0003800000 */
[----:B------:R-:W-:Y:S01]  /*15e0*/  NOP ;  /* 0x0000000000007918 */ /* 0x000fe20000000000 */
[----:B--2---:R-:W-:-:S05]  /*15f0*/  IMAD.SHL.U32 R4, R2, 0x4, RZ ;  /* 0x0000000402047824 */ /* 0x004fca00078e00ff */
[----:B------:R-:W2:Y:S01]  /*1600*/  LDS R5, [R4+UR10] ;  /* 0x0000000a04057984 */ /* 0x000ea20008000800 */
[----:B------:R-:W-:-:S05]  /*1610*/  IADD3 R2, P1, PT, R4, UR12, RZ ;  /* 0x0000000c04027c10 */ /* 0x000fca000ff3e0ff */
[----:B------:R-:W-:-:S05]  /*1620*/  IMAD.X R3, RZ, RZ, UR13, P1 ;  /* 0x0000000dff037e24 */ /* 0x000fca00088e06ff */
[----:B--2---:R2:W3:Y:S01]  /*1630*/  ATOMG.E.EXCH.STRONG.GPU PT, RZ, [R2], R5 ;  /* 0x0000000502ff73a8 */ /* 0x0044e200041ee100 */
[----:B------:R-:W-:-:S04]  /*1640*/  DEPBAR {5,4,3,2,1,0} ;  /* 0x0000003f0000791a */ /* 0x000fc80000000000 */
[----:B------:R-:W5:Y:S02]  /*1650*/  CCTL.E.C.LDCU.IV.DEEP [UR12] ;  /* 0x000000000c007540 */ /* 0x000f640009c08000 */
[----:B-----5:R2:W-:Y:S01]  /*1660*/  UTMACCTL.IV [UR12] ;  /* 0x000000000c0079b9 */ /* 0x0205e20008000000 */
[----:B------:R-:W-:Y:S01]  /*1670*/  NOP ;  /* 0x0000000000007918 */ /* 0x000fe20000000000 */
.L_x_51:
[----:B------:R-:W-:Y:S05]  /*1680*/  @P0 BRA `(.L_x_52) ;  /* 0x00000000000c0947 */ /* 0x000fea0003800000 */
[----:B------:R0:W-:Y:S01]  /*1690*/  UTMACMDFLUSH ;  /* 0x00000000000079b7 */ /* 0x0001e20000000000 */
[----:B------:R-:W-:Y:S05]  /*16a0*/  @P0 BRA `(.L_x_52) ;  /* 0x0000000000040947 */ /* 0x000fea0003800000 */
[----:B------:R-:W-:-:S04]  /*16b0*/  DEPBAR.LE SB0, 0x0 ;  /* 0x000080000000791a */ /* 0x000fc80000000000 */
.L_x_52:
[----:B------:R-:W-:Y:S05]  /*16c0*/  WARPSYNC.ALL ;  /* 0x0000000000007948 */ /* 0x000fea0003800000 */
[----:B------:R-:W-:Y:S01]  /*16d0*/  NOP ;  /* 0x0000000000007918 */ /* 0x000fe20000000000 */
[----:B---3--:R-:W-:Y:S01]  /*16e0*/  BAR.SYNC.DEFER_BLOCKING 0x0 ;  /* 0x0000000000007b1d */ /* 0x008fe20000010000 */
[----:B------:R-:W-:Y:S01]  /*16f0*/  ISETP.GE.AND P0, PT, R10, 0x1, PT ;  /* 0x000000010a00780c */ /* 0x000fe20003f06270 */
[----:B------:R-:W-:Y:S01]  /*1700*/  USHF.L.U32 UR11, UR15, 0x7, URZ ;  /* 0x000000070f0b7899 */ /* 0x000fe200080006ff */
[----:B--2--5:R-:W-:Y:S01]  /*1710*/  SHF.R.U32.HI R2, RZ, 0x5, R0 ;  /* 0x00000005ff027819 */ /* 0x024fe20000011600 */
[----:B------:R-:W-:-:S02]  /*1720*/  USHF.L.U32 UR27, UR27, 0x7, URZ ;  /* 0x000000071b1b7899 */ /* 0x000fc400080006ff */
[----:B------:R-:W-:Y:S01]  /*1730*/  VOTEU.ALL UP0, P3 ;  /* 0x0000000000ff7886 */ /* 0x000fe20001800000 */
[----:B------:R-:W-:Y:S01]  /*1740*/  UMOV UR4, 0x1 ;  /* 0x0000000100047882 */ /* 0x000fe20000000000 */
[----:B------:R-:W-:Y:S01]  /*1750*/  VOTEU.ALL UP1, P3 ;  /* 0x0000000000ff7886 */ /* 0x000fe20001820000 */
[----:B------:R-:W-:Y:S02]  /*1760*/  R2UR UR14, R2 ;  /* 0x00000000020e72ca */ /* 0x000fe400000e0000 */
[----:B------:R-:W-:-:S04]  /*1770*/  @!UP0 UIADD3 UR16, UPT, UPT, -UR4, 0x100000, URZ ;  /* 0x0010000004108890 */ /* 0x000fc8000fffe1ff */
[----:B------:R-:W-:Y:S02]  /*1780*/  @!UP0 USHF.L.U32 UR17, UR16, 0xb, URZ ;  /* 0x0000000b10118899 */ /* 0x000fe400080006ff */
[----:B------:R-:W-:Y:S02]  /*1790*/  @!UP0 USHF.L.U32 UR16, UR16, 0x1, URZ ;  /* 0x0000000110108899 */ /* 0x000fe400080006ff */
[----:B------:R-:W-:-:S04]  /*17a0*/  @!UP0 UIADD3 UR4, UPT, UPT, -UR4, 0x100000, URZ ;  /* 0x0010000004048890 */ /* 0x000fc8000fffe1ff */
[----:B------:R-:W-:Y:S02]  /*17b0*/  @!UP0 USHF.L.U32 UR5, UR4, 0xb, URZ ;  /* 0x0000000b04058899 */ /* 0x000fe400080006ff */
[----:B------:R-:W-:Y:S01]  /*17c0*/  @!UP0 USHF.L.U32 UR4, UR4, 0x1, URZ ;  /* 0x0000000104048899 */ /* 0x000fe200080006ff */
[----:B------:R-:W-:Y:S01]  /*17d0*/  VOTEU.ALL UP0, P3 ;  /* 0x0000000000ff7886 */ /* 0x000fe20001800000 */
[----:B------:R-:W2:Y:S04]  /*17e0*/  FENCE.VIEW.ASYNC.S ;  /* 0x00000000000073c6 */ /* 0x000ea80000000000 */
[----:B--2---:R2:W3:Y:S06]  /*17f0*/  @!UP0 SYNCS.EXCH.64 URZ, [UR10+0x10000], UR16 ;  /* 0x010000100aff85b2 */ /* 0x0044ec0008000100 */
[----:B------:R2:W5:Y:S01]  /*1800*/  @!UP1 SYNCS.EXCH.64 URZ, [UR10+0x10010], UR4 ;  /* 0x010010040aff95b2 */ /* 0x0005620008000100 */
[----:B------:R-:W-:Y:S05]  /*1810*/  @!P0 BRA `(.L_x_53) ;  /* 0x0000000800908947 */ /* 0x000fea0003800000 */
[----:B---3-5:R-:W-:Y:S01]  /*1820*/  BAR.SYNC.DEFER_BLOCKING 0x0 ;  /* 0x0000000000007b1d */ /* 0x028fe20000010000 */
[----:B------:R-:W-:Y:S01]  /*1830*/  @!P3 IMAD.MOV.U32 R2, RZ, RZ, 0x10000 ;  /* 0x00010000ff02b424 */ /* 0x000fe200078e00ff */
[----:B------:R-:W-:Y:S01]  /*1840*/  ELECT P1, URZ, PT ;  /* 0x0000000000ff782f */ /* 0x000fe20003820000 */
[----:B--2---:R-:W-:-:S03]  /*1850*/  ULOP3.LUT UR4, UR14, 0x1, URZ, 0xc0, !UPT ;  /* 0x000000010e047892 */ /* 0x004fc6000f8ec0ff */
[C---:B------:R-:W-:Y:S02]  /*1860*/  ISETP.LT.U32.AND P1, PT, R68.reuse, 0x40, P1 ;  /* 0x000000404400780c */ /* 0x040fe40000f21070 */
[----:B------:R-:W-:Y:S01]  /*1870*/  ELECT P0, URZ, PT ;  /* 0x0000000000ff782f */ /* 0x000fe20003800000 */
[----:B------:R-:W-:Y:S02]  /*1880*/  ULEA UR24, UR4, UR10, 0xe ;  /* 0x0000000a04187291 */ /* 0x000fe4000f8e70ff */
[----:B------:R-:W-:Y:S01]  /*1890*/  USHF.L.U32 UR26, UR4, 0x6, URZ ;  /* 0x00000006041a7899 */ /* 0x000fe200080006ff */
[----:B------:R-:W-:Y:S01]  /*18a0*/  ISETP.LT.U32.AND P0, PT, R68, 0x40, P0 ;  /* 0x000000404400780c */ /* 0x000fe20000701070 */
[----:B------:R-:W-:Y:S02]  /*18b0*/  UIADD3 UR4, UPT, UPT, UR10, 0x8000, URZ ;  /* 0x000080000a047890 */ /* 0x000fe4000fffe0ff */
[----:B------:R-:W-:Y:S02]  /*18c0*/  ULEA UR30, UR15, UR26, 0x7 ;  /* 0x0000001a0f1e7291 */ /* 0x000fe4000f8e38ff */
[----:B------:R-:W-:-:S02]  /*18d0*/  USHF.R.U32.HI UR16, URZ, 0x4, UR10 ;  /* 0x00000004ff107899 */ /* 0x000fc4000801160a */
[----:B------:R-:W-:Y:S01]  /*18e0*/  VOTEU.ANY UP2, P1 ;  /* 0x0000000000ff7886 */ /* 0x000fe20000840100 */
[----:B------:R-:W-:Y:S01]  /*18f0*/  VOTEU.ANY UP1, P1 ;  /* 0x0000000000ff7886 */ /* 0x000fe20000820100 */
[----:B------:R-:W-:Y:S02]  /*1900*/  USHF.R.U32.HI UR4, URZ, 0x4, UR4 ;  /* 0x00000004ff047899 */ /* 0x000fe40008011604 */
[----:B------:R-:W-:Y:S01]  /*1910*/  USGXT.U32 UR16, UR16, 0xe ;  /* 0x0000000e1010789a */ /* 0x000fe20008000000 */
[----:B------:R2:W-:Y:S01]  /*1920*/  @!P3 SYNCS.ARRIVE.TRANS64 RZ, [UR10+0x10000], R2 ;  /* 0x01000002ffffb9a7 */ /* 0x0005e2000800000a */
[----:B------:R3:W-:Y:S06]  /*1930*/  MEMBAR.ALL.CTA ;  /* 0x0000000000007992 */ /* 0x0007ec0000008000 */
[----:B---3--:R-:W3:Y:S01]  /*1940*/  FENCE.VIEW.ASYNC.S ;  /* 0x00000000000073c6 */ /* 0x008ee20000000000 */
[----:B------:R-:W-:Y:S01]  /*1950*/  @UP2 UIADD3 UR25, UPT, UPT, UR10, 0x10000, URZ ;  /* 0x000100000a192890 */ /* 0x000fe2000fffe0ff */
[----:B---3--:R-:W-:Y:S01]  /*1960*/  VOTEU.ANY UP0, P0 ;  /* 0x0000000000ff7886 */ /* 0x008fe20000000100 */
[----:B------:R-:W-:Y:S01]  /*1970*/  VOTEU.ANY UP2, P0 ;  /* 0x0000000000ff7886 */ /* 0x000fe20000040100 */
[----:B------:R-:W-:Y:S01]  /*1980*/  USGXT.U32 UR22, UR4, 0xe ;  /* 0x0000000e0416789a */ /* 0x000fe20008000000 */
[----:B------:R-:W-:-:S02]  /*1990*/  UMOV UR17, 0x40004040 ;  /* 0x4000404000117882 */ /* 0x000fc40000000000 */
[----:B------:R-:W-:Y:S02]  /*19a0*/  @UP0 UIADD3 UR29, UPT, UPT, UR10, 0x10000, URZ ;  /* 0x000100000a1d0890 */ /* 0x000fe4000fffe0ff */
[----:B------:R-:W-:Y:S01]  /*19b0*/  @UP0 UIADD3 UR28, UPT, UPT, UR24, 0x8000, URZ ;  /* 0x00008000181c0890 */ /* 0x000fe2000fffe0ff */
[----:B------:R-:W-:Y:S01]  /*19c0*/  @UP0 UMOV UR31, URZ ;  /* 0x000000ff001f0c82 */ /* 0x000fe20008000000 */
[----:B------:R-:W-:Y:S01]  /*19d0*/  UIADD3 UR18, UP0, UPT, UR16, 0x2, URZ ;  /* 0x0000000210127890 */ /* 0x000fe2000ff1e0ff */
[----:B------:R-:W-:Y:S01]  /*19e0*/  UMOV UR4, URZ ;  /* 0x000000ff00047c82 */ /* 0x000fe20008000000 */
[----:B------:R-:W-:Y:S02]  /*19f0*/  UMOV UR23, 0x40004040 ;  /* 0x4000404000177882 */ /* 0x000fe40000000000 */
[----:B------:R-:W-:Y:S02]  /*1a00*/  UIADD3.X UR19, UPT, UPT, UR4, 0x40004040, URZ, UP0, !UPT ;  /* 0x4000404004137890 */ /* 0x000fe400087fe4ff */
[----:B------:R-:W-:-:S02]  /*1a10*/  UIADD3 UR20, UP0, UPT, UR22, 0x4000080, URZ ;  /* 0x0400008016147890 */ /* 0x000fc4000ff1e0ff */
[----:B------:R-:W-:Y:S02]  /*1a20*/  ULOP3.LUT UR22, UR22, 0x4000000, URZ, 0xfc, !UPT ;  /* 0x0400000016167892 */ /* 0x000fe4000f8efcff */
[----:B------:R-:W-:Y:S01]  /*1a30*/  UIADD3.X UR21, UPT, UPT, UR4, 0x40004040, URZ, UP0, !UPT ;  /* 0x4000404004157890 */ /* 0x000fe200087fe4ff */
[----:B------:R-:W-:Y:S01]  /*1a40*/  BAR.SYNC.DEFER_BLOCKING 0x0 ;  /* 0x0000000000007b1d */ /* 0x000fe20000010000 */
[----:B------:R-:W-:Y:S02]  /*1a50*/  UIADD3.64 UR34, UPT, UPT, UR18, 0x2, URZ ;  /* 0x0000000212227897 */ /* 0x000fe4000fffe0ff */
[----:B------:R-:W-:Y:S02]  /*1a60*/  UIADD3.64 UR36, UPT, UPT, UR18, 0x4, URZ ;  /* 0x0000000412247897 */ /* 0x000fe4000fffe0ff */
[----:B------:R-:W-:Y:S02]  /*1a70*/  UIADD3.64 UR38, UPT, UPT, UR18, 0x3fe, URZ ;  /* 0x000003fe12267897 */ /* 0x000fe4000fffe0ff */
[----:B------:R-:W-:-:S02]  /*1a80*/  UIADD3.64 UR40, UPT, UPT, UR18, 0x400, URZ ;  /* 0x0000040012287897 */ /* 0x000fc4000fffe0ff */
[----:B------:R-:W-:Y:S02]  /*1a90*/  UIADD3.64 UR42, UPT, UPT, UR18, 0x402, URZ ;  /* 0x00000402122a7897 */ /* 0x000fe4000fffe0ff */
[----:B------:R-:W-:Y:S02]  /*1aa0*/  UIADD3.64 UR44, UPT, UPT, UR18, 0x404, URZ ;  /* 0x00000404122c7897 */ /* 0x000fe4000fffe0ff */
[----:B------:R-:W-:Y:S02]  /*1ab0*/  UIADD3.64 UR46, UPT, UPT, UR20, 0x80, URZ ;  /* 0x00000080142e7897 */ /* 0x000fe4000fffe0ff */
[----:B------:R-:W-:Y:S02]  /*1ac0*/  UIADD3.64 UR48, UPT, UPT, UR20, 0x100, URZ ;  /* 0x0000010014307897 */ /* 0x000fe4000fffe0ff */
[----:B------:R-:W-:Y:S02]  /*1ad0*/  UIADD3.64 UR50, UPT, UPT, UR20, 0x180, URZ ;  /* 0x0000018014327897 */ /* 0x000fe4000fffe0ff */
[----:B------:R-:W-:-:S02]  /*1ae0*/  UIADD3.64 UR52, UPT, UPT, UR20, 0x200, URZ ;  /* 0x0000020014347897 */ /* 0x000fc4000fffe0ff */
[----:B------:R-:W-:Y:S02]  /*1af0*/  UIADD3.64 UR54, UPT, UPT, UR20, 0x280, URZ ;  /* 0x0000028014367897 */ /* 0x000fe4000fffe0ff */
[----:B------:R-:W-:Y:S01]  /*1b00*/  UIADD3.64 UR56, UPT, UPT, UR20, 0x300, URZ ;  /* 0x0000030014387897 */ /* 0x000fe2000fffe0ff */
[----:B------:R2:W-:Y:S01]  /*1b10*/  @UP1 UTMALDG.2D [UR24], [UR8] ;  /* 0x00000018080015b4 */ /* 0x0005e20008008000 */
[----:B------:R-:W-:Y:S01]  /*1b20*/  UISETP.NE.U32.AND UP0, UPT, UR14, URZ, UPT ;  /* 0x000000ff0e00728c */ /* 0x000fe2000bf05070 */
[----:B------:R-:W-:Y:S06]  /*1b30*/  BAR.SYNC.DEFER_BLOCKING 0x0 ;  /* 0x0000000000007b1d */ /* 0x000fec0000010000 */
[----:B------:R2:W-:Y:S02]  /*1b40*/  @UP2 UTMALDG.2D [UR28], [UR6] ;  /* 0x0000001c060025b4 */ /* 0x0005e40008008000 */
[----:B------:R-:W-:Y:S06]  /*1b50*/  BAR.SYNC.DEFER_BLOCKING 0x0 ;  /* 0x0000000000007b1d */ /* 0x000fec0000010000 */
[----:B------:R-:W3:Y:S02]  /*1b60*/  SYNCS.PHASECHK.TRANS64.TRYWAIT P0, [UR10+0x10000], RZ ;  /* 0x010000ffff0075a7 */ /* 0x000ee4000800110a */
[----:B--23--:R-:W-:Y:S05]  /*1b70*/  @!P0 BRA `(.L_x_54) ;  /* 0x0000000c00a48947 */ /* 0x00cfea0003800000 */
.L_x_66:
[----:B------:R-:W-:Y:S05]  /*1b80*/  BRA.U UP0, `(.L_x_55) ;  /* 0x0000000100647547 */ /* 0x000fea000b800000 */
[----:B------:R-:W-:Y:S01]  /*1b90*/  UMOV UR4, 0x0 ;  /* 0x0000000000047882 */ /* 0x000fe20000000000 */
[----:B------:R-:W-:Y:S01]  /*1ba0*/  UMOV UR5, 0x8210490 ;  /* 0x0821049000057882 */ /* 0x000fe20000000000 */
[----:B------:R-:W-:Y:S01]  /*1bb0*/  UMOV UR24, 0x0 ;  /* 0x0000000000187882 */ /* 0x000fe20000000000 */
[----:B------:R-:W-:Y:S01]  /*1bc0*/  UMOV UR25, 0x8210490 ;  /* 0x0821049000197882 */ /* 0x000fe20000000000 */
[----:B------:R-:W-:Y:S01]  /*1bd0*/  UMOV UR28, 0x0 ;  /* 0x00000000001c7882 */ /* 0x000fe20000000000 */
[----:B------:R-:W-:Y:S01]  /*1be0*/  UMOV UR29, 0x8210490 ;  /* 0x08210490001d7882 */ /* 0x000fe20000000000 */
[----:B------:R2:W-:Y:S01]  /*1bf0*/  UTCHMMA gdesc[UR16], gdesc[UR22], tmem[UR32], tmem[UR4], idesc[UR5], !UPT ;  /* 0x00ff0416100075ea */ /* 0x0005e2000f800020 */
[----:B------:R-:W-:Y:S01]  /*1c00*/  UMOV UR30, 0x0 ;  /* 0x00000000001e7882 */ /* 0x000fe20000000000 */
[----:B------:R-:W-:Y:S01]  /*1c10*/  UMOV UR31, 0x8210490 ;  /* 0x08210490001f7882 */ /* 0x000fe20000000000 */
[----:B------:R2:W-:Y:S01]  /*1c20*/  UTCHMMA gdesc[UR18], gdesc[UR20], tmem[UR32], tmem[UR24], idesc[UR25], UPT ;  /* 0x00ff1814120075ea */ /* 0x0005e2000b800020 */
        /* <DEDUP_REMOVED lines=12> */
[----:B------:R2:W-:Y:S01]  /*1cf0*/  UTCHMMA gdesc[UR42], gdesc[UR54], tmem[UR32], tmem[UR62], idesc[UR63], UPT ;  /* 0x00ff3e362a0075ea */ /* 0x0005e2000b800020 */
[----:B------:R2:W-:Y:S01]  /*1d00*/  UTCHMMA gdesc[UR44], gdesc[UR56], tmem[UR32], tmem[UR64], idesc[UR65], UPT ;  /* 0x00ff40382c0075ea */ /* 0x0005e2000b800020 */
[----:B------:R-:W-:Y:S01]  /*1d10*/  NOP ;  /* 0x0000000000007918 */ /* 0x000fe20000000000 */
.L_x_55:
[----:B------:R-:W-:Y:S01]  /*1d20*/  ELECT P0, URZ, PT ;  /* 0x0000000000ff782f */ /* 0x000fe20003800000 */
[----:B--2---:R-:W-:-:S03]  /*1d30*/  UIADD3 UR4, UPT, UPT, UR10, 0x10010, URZ ;  /* 0x000100100a047890 */ /* 0x004fc6000fffe0ff */
[----:B------:R-:W-:Y:S01]  /*1d40*/  ISETP.LT.U32.AND P0, PT, R68, 0x20, P0 ;  /* 0x000000204400780c */ /* 0x000fe20000701070 */
[----:B------:R-:W-:-:S12]  /*1d50*/  UMOV UR5, URZ ;  /* 0x000000ff00057c82 */ /* 0x000fd80008000000 */
[----:B------:R-:W-:Y:S01]  /*1d60*/  VOTEU.ANY UP0, P0 ;  /* 0x0000000000ff7886 */ /* 0x000fe20000000100 */
[----:B------:R-:W-:Y:S01]  /*1d70*/  VOTEU.ANY UP1, P0 ;  /* 0x0000000000ff7886 */ /* 0x000fe20000020100 */
[----:B------:R-:W-:-:S03]  /*1d80*/  ISETP.GE.U32.AND P0, PT, R10, 0x81, PT ;  /* 0x000000810a00780c */ /* 0x000fc60003f06070 */
[----:B------:R-:W-:Y:S02]  /*1d90*/  @UP0 UMOV UR15, UR4 ;  /* 0x00000004000f0c82 */ /* 0x000fe40008000000 */
[----:B------:R2:W-:Y:S01]  /*1da0*/  @UP1 UTCBAR [UR15], URZ ;  /* 0x000000ff0f0013e9 */ /* 0x0005e200080000ff */
[----:B------:R-:W-:Y:S06]  /*1db0*/  BAR.SYNC.DEFER_BLOCKING 0x0 ;  /* 0x0000000000007b1d */ /* 0x000fec0000010000 */
[----:B------:R-:W3:Y:S02]  /*1dc0*/  SYNCS.PHASECHK.TRANS64.TRYWAIT P1, [UR10+0x10010], RZ ;  /* 0x010010ffff0075a7 */ /* 0x000ee4000802110a */
[----:B--23--:R-:W-:Y:S05]  /*1dd0*/  @!P1 BRA `(.L_x_56) ;  /* 0x0000000c00189947 */ /* 0x00cfea0003800000 */
.L_x_67:
[----:B------:R-:W-:Y:S05]  /*1de0*/  @!P0 BRA `(.L_x_53) ;  /* 0x00000004001c8947 */ /* 0x000fea0003800000 */
[----:B------:R-:W-:Y:S01]  /*1df0*/  IMAD.MOV.U32 R2, RZ, RZ, 0x1 ;  /* 0x00000001ff027424 */ /* 0x000fe200078e00ff */
[----:B------:R-:W2:Y:S01]  /*1e00*/  LDCU UR33, c[0x0][0x3a0] ;  /* 0x00007400ff2177ac */ /* 0x000ea20008000800 */
[----:B------:R-:W-:-:S05]  /*1e10*/  UMOV UR31, 0x80 ;  /* 0x00000080001f7882 */ /* 0x000fca0000000000 */
.L_x_60:
[----:B------:R-:W-:Y:S01]  /*1e20*/  BAR.SYNC.DEFER_BLOCKING 0x0 ;  /* 0x0000000000007b1d */ /* 0x000fe20000010000 */
[----:B------:R-:W-:Y:S01]  /*1e30*/  @!P3 IMAD.MOV.U32 R3, RZ, RZ, 0x10000 ;  /* 0x00010000ff03b424 */ /* 0x000fe200078e00ff */
[----:B------:R-:W-:Y:S01]  /*1e40*/  ELECT P1, URZ, PT ;  /* 0x0000000000ff782f */ /* 0x000fe20003820000 */
[----:B------:R-:W-:-:S03]  /*1e50*/  ULOP3.LUT UR15, UR14, 0x1, URZ, 0xc0, !UPT ;  /* 0x000000010e0f7892 */ /* 0x000fc6000f8ec0ff */
[C---:B------:R-:W-:Y:S02]  /*1e60*/  ISETP.LT.U32.AND P1, PT, R68.reuse, 0x40, P1 ;  /* 0x000000404400780c */ /* 0x040fe40000f21070 */
[----:B------:R-:W-:Y:S01]  /*1e70*/  ELECT P0, URZ, PT ;  /* 0x0000000000ff782f */ /* 0x000fe20003800000 */
[----:B------:R-:W-:Y:S02]  /*1e80*/  ULEA UR24, UR15, UR10, 0xe ;  /* 0x0000000a0f187291 */ /* 0x000fe4000f8e70ff */
[----:B------:R-:W-:Y:S01]  /*1e90*/  ULEA UR26, UR15, UR31, 0x6 ;  /* 0x0000001f0f1a7291 */ /* 0x000fe2000f8e30ff */
[----:B------:R-:W-:Y:S01]  /*1ea0*/  ISETP.LT.U32.AND P0, PT, R68, 0x40, P0 ;  /* 0x000000404400780c */ /* 0x000fe20000701070 */
[----:B------:R-:W-:-:S06]  /*1eb0*/  ULEA UR30, UR15, UR11, 0x6 ;  /* 0x0000000b0f1e7291 */ /* 0x000fcc000f8e30ff */
[----:B------:R-:W-:Y:S01]  /*1ec0*/  VOTEU.ANY UP0, P1 ;  /* 0x0000000000ff7886 */ /* 0x000fe20000800100 */
[----:B------:R3:W-:Y:S01]  /*1ed0*/  @!P3 SYNCS.ARRIVE.TRANS64 RZ, [UR10+0x10000], R3 ;  /* 0x01000003ffffb9a7 */ /* 0x0007e2000800000a */
[----:B------:R5:W-:Y:S06]  /*1ee0*/  MEMBAR.ALL.CTA ;  /* 0x0000000000007992 */ /* 0x000bec0000008000 */
[----:B-----5:R-:W5:Y:S01]  /*1ef0*/  FENCE.VIEW.ASYNC.S ;  /* 0x00000000000073c6 */ /* 0x020f620000000000 */
[----:B------:R-:W-:Y:S01]  /*1f00*/  @UP0 UIADD3 UR25, UPT, UPT, UR10, 0x10000, URZ ;  /* 0x000100000a190890 */ /* 0x000fe2000fffe0ff */
[----:B-----5:R-:W-:Y:S01]  /*1f10*/  VOTEU.ANY UP0, P1 ;  /* 0x0000000000ff7886 */ /* 0x020fe20000800100 */
[----:B------:R-:W-:Y:S01]  /*1f20*/  VOTEU.ANY UP1, P0 ;  /* 0x0000000000ff7886 */ /* 0x000fe20000020100 */
[----:B---3--:R-:W-:-:S04]  /*1f30*/  IMAD.U32 R3, R2, -0x80000000, RZ ;  /* 0x8000000002037824 */ /* 0x008fc800078e00ff */
[----:B------:R-:W-:Y:S02]  /*1f40*/  @UP1 UIADD3 UR28, UPT, UPT, UR24, 0x8000, URZ ;  /* 0x00008000181c1890 */ /* 0x000fe4000fffe0ff */
[----:B------:R-:W-:Y:S01]  /*1f50*/  @UP1 UIADD3 UR29, UPT, UPT, UR10, 0x10000, URZ ;  /* 0x000100000a1d1890 */ /* 0x000fe2000fffe0ff */
[----:B------:R-:W-:Y:S01]  /*1f60*/  VOTEU.ANY UP1, P0 ;  /* 0x0000000000ff7886 */ /* 0x000fe20000020100 */
[----:B------:R-:W-:Y:S06]  /*1f70*/  BAR.SYNC.DEFER_BLOCKING 0x0 ;  /* 0x0000000000007b1d */ /* 0x000fec0000010000 */
[----:B------:R3:W-:Y:S01]  /*1f80*/  @UP0 UTMALDG.2D [UR24], [UR8] ;  /* 0x00000018080005b4 */ /* 0x0007e20008008000 */
[----:B------:R-:W-:Y:S01]  /*1f90*/  UISETP.NE.U32.AND UP0, UPT, UR14, URZ, UPT ;  /* 0x000000ff0e00728c */ /* 0x000fe2000bf05070 */
[----:B------:R-:W-:Y:S06]  /*1fa0*/  BAR.SYNC.DEFER_BLOCKING 0x0 ;  /* 0x0000000000007b1d */ /* 0x000fec0000010000 */
[----:B------:R3:W-:Y:S02]  /*1fb0*/  @UP1 UTMALDG.2D [UR28], [UR6] ;  /* 0x0000001c060015b4 */ /* 0x0007e40008008000 */
[----:B------:R-:W-:Y:S06]  /*1fc0*/  BAR.SYNC.DEFER_BLOCKING 0x0 ;  /* 0x0000000000007b1d */ /* 0x000fec0000010000 */
[----:B------:R-:W5:Y:S02]  /*1fd0*/  SYNCS.PHASECHK.TRANS64.TRYWAIT P0, [UR10+0x10000], R3 ;  /* 0x01000003ff0075a7 */ /* 0x000f64000800110a */
[----:B---3-5:R-:W-:Y:S05]  /*1fe0*/  @!P0 BRA `(.L_x_57) ;  /* 0x0000000800a08947 */ /* 0x028fea0003800000 */
.L_x_68:
[----:B------:R-:W-:Y:S05]  /*1ff0*/  BRA.U UP0, `(.L_x_58) ;  /* 0x0000000100647547 */ /* 0x000fea000b800000 */
[----:B------:R-:W-:Y:S01]  /*2000*/  UMOV UR24, 0x0 ;  /* 0x0000000000187882 */ /* 0x000fe20000000000 */
[----:B------:R-:W-:Y:S01]  /*2010*/  UMOV UR25, 0x8210490 ;  /* 0x0821049000197882 */ /* 0x000fe20000000000 */
[----:B------:R-:W-:Y:S01]  /*2020*/  UMOV UR28, 0x0 ;  /* 0x00000000001c7882 */ /* 0x000fe20000000000 */
[----:B------:R-:W-:Y:S01]  /*2030*/  UMOV UR29, 0x8210490 ;  /* 0x08210490001d7882 */ /* 0x000fe20000000000 */
        /* <DEDUP_REMOVED lines=21> */
.L_x_58:
[----:B------:R-:W-:-:S04]  /*2190*/  ELECT P0, URZ, PT ;  /* 0x0000000000ff782f */ /* 0x000fc80003800000 */
[----:B------:R-:W-:-:S13]  /*21a0*/  ISETP.LT.U32.AND P0, PT, R68, 0x20, P0 ;  /* 0x000000204400780c */ /* 0x000fda0000701070 */
[----:B------:R-:W-:Y:S01]  /*21b0*/  VOTEU.ANY UP0, P0 ;  /* 0x0000000000ff7886 */ /* 0x000fe20000000100 */
[----:B------:R-:W-:-:S04]  /*21c0*/  VOTEU.ANY UP1, P0 ;  /* 0x0000000000ff7886 */ /* 0x000fc80000020100 */
[----:B------:R-:W-:Y:S02]  /*21d0*/  @UP0 UMOV UR15, UR4 ;  /* 0x00000004000f0c82 */ /* 0x000fe40008000000 */
[----:B------:R5:W-:Y:S01]  /*21e0*/  @UP1 UTCBAR [UR15], URZ ;  /* 0x000000ff0f0013e9 */ /* 0x000be200080000ff */
[----:B------:R-:W-:Y:S06]  /*21f0*/  BAR.SYNC.DEFER_BLOCKING 0x0 ;  /* 0x0000000000007b1d */ /* 0x000fec0000010000 */
[----:B------:R-:W3:Y:S02]  /*2200*/  SYNCS.PHASECHK.TRANS64.TRYWAIT P0, [UR10+0x10010], R3 ;  /* 0x01001003ff0075a7 */ /* 0x000ee4000800110a */
[----:B---3-5:R-:W-:Y:S05]  /*2210*/  @!P0 BRA `(.L_x_59) ;  /* 0x0000000800208947 */ /* 0x028fea0003800000 */
.L_x_69:
[----:B------:R-:W-:Y:S01]  /*2220*/  UIADD3 UR31, UPT, UPT, UR31, 0x80, URZ ;  /* 0x000000801f1f7890 */ /* 0x000fe2000fffe0ff */
[----:B------:R-:W-:-:S03]  /*2230*/  LOP3.LUT R2, R2, 0x1, RZ, 0x3c, !PT ;  /* 0x0000000102027812 */ /* 0x000fc600078e3cff */
[----:B--2---:R-:W-:-:S09]  /*2240*/  UISETP.GE.AND UP0, UPT, UR31, UR33, UPT ;  /* 0x000000211f00728c */ /* 0x004fd2000bf06270 */
[----:B------:R-:W-:Y:S05]  /*2250*/  BRA.U !UP0, `(.L_x_60) ;  /* 0xfffffff908f07547 */ /* 0x000fea000b83ffff */
.L_x_53:
[----:B---3-5:R-:W-:Y:S06]  /*2260*/  BAR.SYNC.DEFER_BLOCKING 0x0 ;  /* 0x0000000000007b1d */ /* 0x028fec0000010000 */
[----:B------:R-:W-:Y:S04]  /*2270*/  BSSY.RECONVERGENT B4, `(.L_x_61) ;  /* 0x0000004000047945 */ /* 0x000fe80003800200 */
[----:B------:R-:W-:Y:S05]  /*2280*/  @P3 BRA `(.L_x_62) ;  /* 0x0000000000083947 */ /* 0x000fea0003800000 */
[----:B------:R-:W3:Y:S02]  /*2290*/  SYNCS.CCTL.IV [UR10+0x10000] ;  /* 0x01000000ff0079b1 */ /* 0x000ee4000800000a */
[----:B---3--:R-:W3:Y:S02]  /*22a0*/  SYNCS.CCTL.IV [UR10+0x10010] ;  /* 0x01001000ff0079b1 */ /* 0x008ee4000800000a */
.L_x_62:
[----:B--2---:R-:W-:Y:S05]  /*22b0*/  BSYNC.RECONVERGENT B4 ;  /* 0x0000000000047941 */ /* 0x004fea0003800200 */
.L_x_61:
[----:B------:R-:W-:Y:S01]  /*22c0*/  USHF.L.U32 UR4, UR14, 0x15, URZ ;  /* 0x000000150e047899 */ /* 0x000fe200080006ff */
[C---:B------:R-:W-:Y:S01]  /*22d0*/  IMAD.SHL.U32 R2, R0.reuse, 0x80, RZ ;  /* 0x0000008000027824 */ /* 0x040fe200078e00ff */
[----:B------:R-:W-:Y:S01]  /*22e0*/  USHF.L.U32 UR5, UR14, 0x4, URZ ;  /* 0x000000040e057899 */ /* 0x000fe200080006ff */
[----:B------:R-:W-:Y:S01]  /*22f0*/  IMAD.SHL.U32 R3, R0, 0x10, RZ ;  /* 0x0000001000037824 */ /* 0x000fe200078e00ff */
[----:B------:R-:W-:Y:S02]  /*2300*/  ULOP3.LUT UR4, UR4, 0x600000, URZ, 0xc0, !UPT ;  /* 0x0060000004047892 */ /* 0x000fe4000f8ec0ff */
[----:B------:R-:W-:Y:S01]  /*2310*/  ULOP3.LUT UR5, UR5, 0x40, URZ, 0xc0, !UPT ;  /* 0x0000004005057892 */ /* 0x000fe2000f8ec0ff */
[----:B------:R-:W-:Y:S02]  /*2320*/  LOP3.LUT R2, R2, 0x7f80, RZ, 0xc0, !PT ;  /* 0x00007f8002027812 */ /* 0x000fe400078ec0ff */
[----:B------:R-:W-:Y:S01]  /*2330*/  ELECT P0, URZ, PT ;  /* 0x0000000000ff782f */ /* 0x000fe20003800000 */
[----:B------:R-:W-:Y:S01]  /*2340*/  UIADD3 UR4, UPT, UPT, UR5, UR4, UR32 ;  /* 0x0000000405047290 */ /* 0x000fe2000fffe020 */
[----:B------:R-:W-:Y:S01]  /*2350*/  LOP3.LUT R2, R2, 0x70, R3, 0xf8, !PT ;  /* 0x0000007002027812 */ /* 0x000fe200078ef803 */
[----:B------:R-:W-:Y:S01]  /*2360*/  ULOP3.LUT UR14, UR14, 0x1, URZ, 0xc0, !UPT ;  /* 0x000000010e0e7892 */ /* 0x000fe2000f8ec0ff */
[----:B------:R-:W-:Y:S01]  /*2370*/  ISETP.LT.U32.AND P0, PT, R68, 0x40, P0 ;  /* 0x000000404400780c */ /* 0x000fe20000701070 */
[----:B------:R-:W-:Y:S01]  /*2380*/  UMOV UR6, UR27 ;  /* 0x0000001b00067c82 */ /* 0x000fe20008000000 */
[C---:B------:R-:W-:Y:S01]  /*2390*/  LOP3.LUT R0, R2.reuse, 0x10, RZ, 0x3c, !PT ;  /* 0x0000001002007812 */ /* 0x040fe200078e3cff */
[----:B------:R-:W-:Y:S01]  /*23a0*/  ULEA UR5, UR14, UR11, 0x6 ;  /* 0x0000000b0e057291 */ /* 0x000fe2000f8e30ff */
[----:B------:R-:W-:-:S02]  /*23b0*/  LOP3.LUT R3, R2, 0x20, RZ, 0x3c, !PT ;  /* 0x0000002002037812 */ /* 0x000fc400078e3cff */
[----:B----4-:R-:W2:Y:S01]  /*23c0*/  LDTM.x64 R4, tmem[UR4] ;  /* 0x00000004000479ee */ /* 0x010ea20008340000 */
[----:B------:R-:W-:Y:S01]  /*23d0*/  NOP ;  /* 0x0000000000007918 */ /* 0x000fe20000000000 */
[----:B------:R-:W-:-:S05]  /*23e0*/  ULEA UR4, UR14, UR10, 0xe ;  /* 0x0000000a0e047291 */ /* 0x000fca000f8e70ff */
[----:B--2---:R-:W-:Y:S01]  /*23f0*/  VOTEU.ANY UP1, P0 ;  /* 0x0000000000ff7886 */ /* 0x004fe20000020100 */
[----:B------:R-:W-:Y:S01]  /*2400*/  VOTEU.ANY UP0, P0 ;  /* 0x0000000000ff7886 */ /* 0x000fe20000000100 */
[----:B------:R-:W-:Y:S02]  /*2410*/  F2FP.BF16.F32.PACK_AB R4, R5, R4 ;  /* 0x000000040504723e */ /* 0x000fe400000010ff */
[----:B------:R-:W-:Y:S02]  /*2420*/  F2FP.BF16.F32.PACK_AB R5, R7, R6 ;  /* 0x000000060705723e */ /* 0x000fe400000010ff */
[----:B------:R-:W-:Y:S02]  /*2430*/  F2FP.BF16.F32.PACK_AB R12, R13, R12 ;  /* 0x0000000c0d0c723e */ /* 0x000fe400000010ff */
[----:B------:R-:W-:Y:S02]  /*2440*/  F2FP.BF16.F32.PACK_AB R6, R9, R8 ;  /* 0x000000080906723e */ /* 0x000fe400000010ff */
[----:B------:R-:W-:-:S02]  /*2450*/  F2FP.BF16.F32.PACK_AB R7, R11, R10 ;  /* 0x0000000a0b07723e */ /* 0x000fc400000010ff */
[----:B------:R-:W-:Y:S02]  /*2460*/  F2FP.BF16.F32.PACK_AB R13, R15, R14 ;  /* 0x0000000e0f0d723e */ /* 0x000fe400000010ff */
[----:B------:R-:W-:Y:S01]  /*2470*/  F2FP.BF16.F32.PACK_AB R20, R21, R20 ;  /* 0x000000141514723e */ /* 0x000fe200000010ff */
[----:B---3--:R2:W-:Y:S01]  /*2480*/  STS.128 [R2+UR10], R4 ;  /* 0x0000000402007988 */ /* 0x0085e20008000c0a */
[----:B------:R-:W-:Y:S02]  /*2490*/  F2FP.BF16.F32.PACK_AB R14, R17, R16 ;  /* 0x00000010110e723e */ /* 0x000fe400000010ff */
[----:B------:R-:W-:Y:S02]  /*24a0*/  F2FP.BF16.F32.PACK_AB R15, R19, R18 ;  /* 0x00000012130f723e */ /* 0x000fe400000010ff */
[----:B------:R-:W-:Y:S02]  /*24b0*/  F2FP.BF16.F32.PACK_AB R21, R23, R22 ;  /* 0x000000161715723e */ /* 0x000fe400000010ff */
[----:B------:R-:W-:Y:S01]  /*24c0*/  F2FP.BF16.F32.PACK_AB R28, R29, R28 ;  /* 0x0000001c1d1c723e */ /* 0x000fe200000010ff */
[----:B------:R2:W-:Y:S01]  /*24d0*/  STS.128 [R0+UR10], R12 ;  /* 0x0000000c00007988 */ /* 0x0005e20008000c0a */
[----:B------:R-:W-:-:S02]  /*24e0*/  F2FP.BF16.F32.PACK_AB R22, R25, R24 ;  /* 0x000000181916723e */ /* 0x000fc400000010ff */
[----:B------:R-:W-:Y:S02]  /*24f0*/  F2FP.BF16.F32.PACK_AB R23, R27, R26 ;  /* 0x0000001a1b17723e */ /* 0x000fe400000010ff */
[----:B------:R-:W-:Y:S02]  /*2500*/  F2FP.BF16.F32.PACK_AB R29, R31, R30 ;  /* 0x0000001e1f1d723e */ /* 0x000fe400000010ff */
[----:B------:R-:W-:Y:S01]  /*2510*/  F2FP.BF16.F32.PACK_AB R36, R37, R36 ;  /* 0x000000242524723e */ /* 0x000fe200000010ff */
[----:B------:R2:W-:Y:S01]  /*2520*/  STS.128 [R3+UR10], R20 ;  /* 0x0000001403007988 */ /* 0x0005e20008000c0a */
[----:B------:R-:W-:Y:S02]  /*2530*/  F2FP.BF16.F32.PACK_AB R30, R33, R32 ;  /* 0x00000020211e723e */ /* 0x000fe400000010ff */
[----:B------:R-:W-:Y:S02]  /*2540*/  F2FP.BF16.F32.PACK_AB R31, R35, R34 ;  /* 0x00000022231f723e */ /* 0x000fe400000010ff */
[----:B------:R-:W-:-:S02]  /*2550*/  F2FP.BF16.F32.PACK_AB R37, R39, R38 ;  /* 0x000000262725723e */ /* 0x000fc400000010ff */
[----:B------:R-:W-:Y:S02]  /*2560*/  F2FP.BF16.F32.PACK_AB R44, R45, R44 ;  /* 0x0000002c2d2c723e */ /* 0x000fe400000010ff */
[----:B------:R-:W-:Y:S02]  /*2570*/  LOP3.LUT R8, R2, 0x30, RZ, 0x3c, !PT ;  /* 0x0000003002087812 */ /* 0x000fe400078e3cff */
[----:B------:R-:W-:Y:S02]  /*2580*/  F2FP.BF16.F32.PACK_AB R38, R41, R40 ;  /* 0x000000282926723e */ /* 0x000fe400000010ff */
[----:B------:R-:W-:Y:S01]  /*2590*/  F2FP.BF16.F32.PACK_AB R39, R43, R42 ;  /* 0x0000002a2b27723e */ /* 0x000fe200000010ff */
[----:B------:R2:W-:Y:S01]  /*25a0*/  STS.128 [R8+UR10], R28 ;  /* 0x0000001c08007988 */ /* 0x0005e20008000c0a */
[----:B------:R-:W-:Y:S02]  /*25b0*/  F2FP.BF16.F32.PACK_AB R45, R47, R46 ;  /* 0x0000002e2f2d723e */ /* 0x000fe400000010ff */
[----:B------:R-:W-:-:S02]  /*25c0*/  F2FP.BF16.F32.PACK_AB R52, R53, R52 ;  /* 0x000000343534723e */ /* 0x000fc400000010ff */
[C---:B------:R-:W-:Y:S02]  /*25d0*/  LOP3.LUT R9, R2.reuse, 0x40, RZ, 0x3c, !PT ;  /* 0x0000004002097812 */ /* 0x040fe400078e3cff */
[----:B------:R-:W-:Y:S02]  /*25e0*/  F2FP.BF16.F32.PACK_AB R46, R49, R48 ;  /* 0x00000030312e723e */ /* 0x000fe400000010ff */
[----:B------:R-:W-:Y:S01]  /*25f0*/  F2FP.BF16.F32.PACK_AB R47, R51, R50 ;  /* 0x00000032332f723e */ /* 0x000fe200000010ff */
[----:B------:R2:W-:Y:S01]  /*2600*/  STS.128 [R9+UR10], R36 ;  /* 0x0000002409007988 */ /* 0x0005e20008000c0a */
[----:B------:R-:W-:Y:S02]  /*2610*/  F2FP.BF16.F32.PACK_AB R53, R55, R54 ;  /* 0x000000363735723e */ /* 0x000fe400000010ff */
[----:B------:R-:W-:Y:S02]  /*2620*/  F2FP.BF16.F32.PACK_AB R60, R61, R60 ;  /* 0x0000003c3d3c723e */ /* 0x000fe400000010ff */
[----:B------:R-:W-:-:S02]  /*2630*/  LOP3.LUT R10, R2, 0x50, RZ, 0x3c, !PT ;  /* 0x00000050020a7812 */ /* 0x000fc400078e3cff */
[----:B------:R-:W-:Y:S02]  /*2640*/  F2FP.BF16.F32.PACK_AB R54, R57, R56 ;  /* 0x000000383936723e */ /* 0x000fe400000010ff */
[----:B------:R-:W-:Y:S01]  /*2650*/  F2FP.BF16.F32.PACK_AB R55, R59, R58 ;  /* 0x0000003a3b37723e */ /* 0x000fe200000010ff */
[----:B------:R2:W-:Y:S01]  /*2660*/  STS.128 [R10+UR10], R44 ;  /* 0x0000002c0a007988 */ /* 0x0005e20008000c0a */
[----:B------:R-:W-:Y:S02]  /*2670*/  F2FP.BF16.F32.PACK_AB R61, R63, R62 ;  /* 0x0000003e3f3d723e */ /* 0x000fe400000010ff */
[C---:B------:R-:W-:Y:S02]  /*2680*/  LOP3.LUT R11, R2.reuse, 0x60, RZ, 0x3c, !PT ;  /* 0x00000060020b7812 */ /* 0x040fe400078e3cff */
[----:B------:R-:W-:Y:S02]  /*2690*/  F2FP.BF16.F32.PACK_AB R62, R65, R64 ;  /* 0x00000040413e723e */ /* 0x000fe400000010ff */
[----:B------:R-:W-:Y:S01]  /*26a0*/  F2FP.BF16.F32.PACK_AB R63, R67, R66 ;  /* 0x00000042433f723e */ /* 0x000fe200000010ff */
[----:B------:R2:W-:Y:S01]  /*26b0*/  STS.128 [R11+UR10], R52 ;  /* 0x000000340b007988 */ /* 0x0005e20008000c0a */
[----:B------:R-:W-:-:S05]  /*26c0*/  LOP3.LUT R16, R2, 0x70, RZ, 0x3c, !PT ;  /* 0x0000007002107812 */ /* 0x000fca00078e3cff */
[----:B------:R2:W-:Y:S01]  /*26d0*/  STS.128 [R16+UR10], R60 ;  /* 0x0000003c10007988 */ /* 0x0005e20008000c0a */
[----:B------:R3:W-:Y:S06]  /*26e0*/  MEMBAR.ALL.CTA ;  /* 0x0000000000007992 */ /* 0x0007ec0000008000 */
[----:B---3--:R-:W3:Y:S02]  /*26f0*/  FENCE.VIEW.ASYNC.S ;  /* 0x00000000000073c6 */ /* 0x008ee40000000000 */
[----:B---3--:R-:W-:Y:S06]  /*2700*/  BAR.SYNC.DEFER_BLOCKING 0x0 ;  /* 0x0000000000007b1d */ /* 0x008fec0000010000 */
[----:B------:R2:W-:Y:S01]  /*2710*/  @UP1 UTMASTG.2D [UR4], [UR12] ;  /* 0x000000040c0013b5 */ /* 0x0005e20008008000 */
[----:B------:R0:W-:Y:S01]  /*2720*/  UTMACMDFLUSH ;  /* 0x00000000000079b7 */ /* 0x0001e20000000000 */
[----:B------:R-:W-:-:S04]  /*2730*/  DEPBAR.LE SB0, 0x0 ;  /* 0x000080000000791a */ /* 0x000fc80000000000 */
[----:B------:R-:W-:Y:S08]  /*2740*/  BAR.SYNC.DEFER_BLOCKING 0x0 ;  /* 0x0000000000007b1d */ /* 0x000ff00000010000 */
[----:B------:R-:W-:Y:S06]  /*2750*/  BAR.SYNC.DEFER_BLOCKING 0x0 ;  /* 0x0000000000007b1d */ /* 0x000fec0000010000 */
[----:B--2---:R-:W-:Y:S05]  /*2760*/  @P2 BRA `(.L_x_63) ;  /* 0x0000000000a02947 */ /* 0x004fea0003800000 */
[----:B------:R-:W2:Y:S01]  /*2770*/  S2UR UR5, SR_CgaCtaId ;  /* 0x00000000000579c3 */ /* 0x000ea20000008800 */
[----:B------:R-:W-:Y:S01]  /*2780*/  NOP ;  /* 0x0000000000007918 */ /* 0x000fe20000000000 */
[----:B------:R-:W-:Y:S01]  /*2790*/  UMOV UR4, 0x50 ;  /* 0x0000005000047882 */ /* 0x000fe20000000000 */
[----:B------:R-:W-:Y:S02]  /*27a0*/  IMAD.U32 R0, RZ, RZ, UR32 ;  /* 0x00000020ff007e24 */ /* 0x000fe4000f8e00ff */
[----:B------:R-:W-:Y:S02]  /*27b0*/  IMAD.MOV.U32 R3, RZ, RZ, 0xf ;  /* 0x0000000fff037424 */ /* 0x000fe400078e00ff */
[----:B------:R-:W-:Y:S01]  /*27c0*/  IMAD.MOV.U32 R7, RZ, RZ, 0x1 ;  /* 0x00000001ff077424 */ /* 0x000fe200078e00ff */
[----:B------:R-:W-:-:S04]  /*27d0*/  LOP3.LUT R0, R0, 0xffff, RZ, 0xc0, !PT ;  /* 0x0000ffff00007812 */ /* 0x000fc800078ec0ff */
[----:B------:R-:W-:-:S05]  /*27e0*/  SHF.R.U32.HI R0, RZ, 0x5, R0 ;  /* 0x00000005ff007819 */ /* 0x000fca0000011600 */
[----:B------:R-:W-:Y:S01]  /*27f0*/  VIADD R2, R0, 0x10 ;  /* 0x0000001000027836 */ /* 0x000fe20000000000 */
[----:B------:R-:W-:Y:S01]  /*2800*/  SHF.L.U32 R0, R3, R0, RZ ;  /* 0x0000000003007219 */ /* 0x000fe200000006ff */
[----:B--2---:R-:W-:-:S03]  /*2810*/  ULEA UR6, UR5, UR4, 0x18 ;  /* 0x0000000405067291 */ /* 0x004fc6000f8ec0ff */
[----:B------:R-:W-:-:S04]  /*2820*/  SHF.L.U32 R3, R7, R2, RZ ;  /* 0x0000000207037219 */ /* 0x000fc800000006ff */
[----:B------:R-:W-:Y:S02]  /*2830*/  LOP3.LUT R0, R3, R0, RZ, 0xfc, !PT ;  /* 0x0000000003007212 */ /* 0x000fe400078efcff */
[----:B------:R-:W2:Y:S02]  /*2840*/  LDS R5, [UR6] ;  /* 0x00000006ff057984 */ /* 0x000ea40008000800 */
[C---:B------:R-:W-:Y:S02]  /*2850*/  LOP3.LUT R2, R0.reuse, 0xffff, RZ, 0xc0, !PT ;  /* 0x0000ffff00027812 */ /* 0x040fe400078ec0ff */
[----:B--2---:R-:W-:-:S04]  /*2860*/  LOP3.LUT R3, R0, 0xffff, R5, 0x80, !PT ;  /* 0x0000ffff00037812 */ /* 0x004fc800078e8005 */
[----:B------:R-:W-:-:S13]  /*2870*/  ISETP.NE.AND P0, PT, R3, R2, PT ;  /* 0x000000020300720c */ /* 0x000fda0003f05270 */
[----:B------:R-:W-:Y:S05]  /*2880*/  @P0 BRA `(.L_x_64) ;  /* 0x0000000000500947 */ /* 0x000fea0003800000 */
[----:B------:R-:W-:Y:S02]  /*2890*/  SHF.R.U32.HI R5, RZ, 0x10, R5 ;  /* 0x00000010ff057819 */ /* 0x000fe40000011605 */
[----:B------:R-:W-:-:S04]  /*28a0*/  SHF.R.U32.HI R2, RZ, 0x10, R0 ;  /* 0x00000010ff027819 */ /* 0x000fc80000011600 */
[----:B------:R-:W-:-:S04]  /*28b0*/  LOP3.LUT R5, R5, R2, RZ, 0xc0, !PT ;  /* 0x0000000205057212 */ /* 0x000fc800078ec0ff */
[----:B------:R-:W-:-:S13]  /*28c0*/  ISETP.NE.AND P0, PT, R5, R2, PT ;  /* 0x000000020500720c */ /* 0x000fda0003f05270 */
[----:B------:R-:W-:Y:S05]  /*28d0*/  @P0 BRA `(.L_x_65) ;  /* 0x0000000000300947 */ /* 0x000fea0003800000 */
[----:B------:R-:W-:Y:S01]  /*28e0*/  R2UR UR4, R0 ;  /* 0x00000000000472ca */ /* 0x000fe200000e0000 */
[----:B------:R-:W-:Y:S01]  /*28f0*/  VOTEU.ANY UR5, UPT, PT ;  /* 0x0000000000057886 */ /* 0x000fe200038e0100 */
[----:B------:R-:W2:Y:S01]  /*2900*/  S2R R0, SR_LANEID ;  /* 0x0000000000007919 */ /* 0x000ea20000000000 */
[----:B------:R-:W-:-:S10]  /*2910*/  UFLO.U32 UR5, UR5 ;  /* 0x00000005000572bd */ /* 0x000fd400080e0000 */
[----:B------:R-:W-:-:S06]  /*2920*/  ULOP3.LUT UR4, URZ, UR4, URZ, 0x33, !UPT ;  /* 0x00000004ff047292 */ /* 0x000fcc000f8e33ff */
[----:B------:R-:W-:-:S04]  /*2930*/  IMAD.U32 R2, RZ, RZ, UR4 ;  /* 0x00000004ff027e24 */ /* 0x000fc8000f8e00ff */
[----:B------:R-:W3:Y:S02]  /*2940*/  REDUX UR7, R2 ;  /* 0x00000000020773c4 */ /* 0x000ee40000000000 */
[----:B------:R4:W-:Y:S01]  /*2950*/  UTCATOMSWS.AND URZ, UR4 ;  /* 0x0000000400ff79e3 */ /* 0x0009e20008000000 */
[----:B--2---:R-:W-:Y:S01]  /*2960*/  ISETP.EQ.U32.AND P0, PT, R0, UR5, PT ;  /* 0x0000000500007c0c */ /* 0x004fe2000bf02070 */
[----:B---3--:R-:W-:-:S12]  /*2970*/  IMAD.U32 R0, RZ, RZ, UR7 ;  /* 0x00000007ff007e24 */ /* 0x008fd8000f8e00ff */
[----:B------:R4:W-:Y:S01]  /*2980*/  @P0 ATOMS.AND RZ, [UR6], R0 ;  /* 0x00000000ffff098c */ /* 0x0009e2000a800006 */
[----:B------:R-:W-:Y:S05]  /*2990*/  BRA `(.L_x_63) ;  /* 0x0000000000147947 */ /* 0x000fea0003800000 */
.L_x_65:
[----:B------:R-:W-:-:S07]  /*29a0*/  MOV R2, 0x29c0 ;  /* 0x000029c000027802 */ /* 0x000fce0000000f00 */
[----:B-1----:R-:W-:Y:S05]  /*29b0*/  CALL.REL.NOINC `($__internal_0_$__cuda_sm10x_tcgen05_guardrail_trap_col_being_dealloced_not_returned_by_alloc) ;  /* 0x0000000000447944 */ /* 0x002fea0003c00000 */
[----:B------:R-:W-:Y:S05]  /*29c0*/  BRA `(.L_x_63) ;  /* 0x0000000000087947 */ /* 0x000fea0003800000 */
.L_x_64:
[----:B------:R-:W-:-:S07]  /*29d0*/  MOV R2, 0x29f0 ;  /* 0x000029f000027802 */ /* 0x000fce0000000f00 */
[----:B-1----:R-:W-:Y:S05]  /*29e0*/  CALL.REL.NOINC `($__internal_2_$__cuda_sm10x_tcgen05_guardrail_trap_unallocated_columns_being_dealloced) ;  /* 0x0000000000507944 */ /* 0x002fea0003c00000 */
.L_x_63:
[----:B------:R-:W-:Y:S01]  /*29f0*/  NOP ;  /* 0x0000000000007918 */ /* 0x000fe20000000000 */
[----:B----4-:R-:W-:Y:S05]  /*2a00*/  EXIT ;  /* 0x000000000000794d */ /* 0x010fea0003800000 */
.L_x_54:
[----:B------:R-:W2:Y:S02]  /*2a10*/  SYNCS.PHASECHK.TRANS64.TRYWAIT P0, [UR10+0x10000], RZ ;  /* 0x010000ffff0075a7 */ /* 0x000ea4000800110a */
[----:B--2---:R-:W-:Y:S05]  /*2a20*/  @!P0 BRA `(.L_x_54) ;  /* 0xfffffffc00f88947 */ /* 0x004fea000383ffff */
[----:B------:R-:W-:Y:S05]  /*2a30*/  BRA `(.L_x_66) ;  /* 0xfffffff000507947 */ /* 0x000fea000383ffff */
.L_x_56:
[----:B------:R-:W2:Y:S02]  /*2a40*/  SYNCS.PHASECHK.TRANS64.TRYWAIT P1, [UR10+0x10010], RZ ;  /* 0x010010ffff0075a7 */ /* 0x000ea4000802110a */
[----:B--2---:R-:W-:Y:S05]  /*2a50*/  @!P1 BRA `(.L_x_56) ;  /* 0xfffffffc00f89947 */ /* 0x004fea000383ffff */
[----:B------:R-:W-:Y:S05]  /*2a60*/  BRA `(.L_x_67) ;  /* 0xfffffff000dc7947 */ /* 0x000fea000383ffff */
.L_x_57:
[----:B------:R-:W3:Y:S02]  /*2a70*/  SYNCS.PHASECHK.TRANS64.TRYWAIT P0, [UR10+0x10000], R3 ;  /* 0x01000003ff0075a7 */ /* 0x000ee4000800110a */
[----:B---3--:R-:W-:Y:S05]  /*2a80*/  @!P0 BRA `(.L_x_57) ;  /* 0xfffffffc00f88947 */ /* 0x008fea000383ffff */
[----:B------:R-:W-:Y:S05]  /*2a90*/  BRA `(.L_x_68) ;  /* 0xfffffff400547947 */ /* 0x000fea000383ffff */
.L_x_59:
[----:B------:R-:W3:Y:S02]  /*2aa0*/  SYNCS.PHASECHK.TRANS64.TRYWAIT P0, [UR10+0x10010], R3 ;  /* 0x01001003ff0075a7 */ /* 0x000ee4000800110a */
[----:B---3--:R-:W-:Y:S05]  /*2ab0*/  @!P0 BRA `(.L_x_59) ;  /* 0xfffffffc00f88947 */ /* 0x008fea000383ffff */
[----:B------:R-:W-:Y:S05]  /*2ac0*/  BRA `(.L_x_69) ;  /* 0xfffffff400d47947 */ /* 0x000fea000383ffff */
        .weak           $__internal_0_$__cuda_sm10x_tcgen05_guardrail_trap_col_being_dealloced_not_returned_by_alloc
        .type           $__internal_0_$__cuda_sm10x_tcgen05_guardrail_trap_col_being_dealloced_not_returned_by_alloc,@function
        .size           $__internal_0_$__cuda_sm10x_tcgen05_guardrail_trap_col_being_dealloced_not_returned_by_alloc,($__internal_1_$__cuda_sm10x_tcgen05_guardrail_trap_phase_invalid_during_alloc - $__internal_0_$__cuda_sm10x_tcgen05_guardrail_trap_col_being_dealloced_not_returned_by_alloc)
$__internal_0_$__cuda_sm10x_tcgen05_guardrail_trap_col_being_dealloced_not_returned_by_alloc:
[----:B------:R-:W-:Y:S05]  /*2ad0*/  BPT.TRAP 0x1 ;  /* 0x000000040000795c */ /* 0x000fea0000300000 */
[----:B------:R-:W-:-:S04]  /*2ae0*/  IMAD.MOV.U32 R3, RZ, RZ, 0x0 ;  /* 0x00000000ff037424 */ /* 0x000fc800078e00ff */
[----:B------:R-:W-:Y:S05]  /*2af0*/  RET.REL.NODEC R2 `(gluon_tcgen05) ;  /* 0xffffffd402407950 */ /* 0x000fea0003c3ffff */
        .weak           $__internal_1_$__cuda_sm10x_tcgen05_guardrail_trap_phase_invalid_during_alloc
        .type           $__internal_1_$__cuda_sm10x_tcgen05_guardrail_trap_phase_invalid_during_alloc,@function
        .size           $__internal_1_$__cuda_sm10x_tcgen05_guardrail_trap_phase_invalid_during_alloc,($__internal_2_$__cuda_sm10x_tcgen05_guardrail_trap_unallocated_columns_being_dealloced - $__internal_1_$__cuda_sm10x_tcgen05_guardrail_trap_phase_invalid_during_alloc)
$__internal_1_$__cuda_sm10x_tcgen05_guardrail_trap_phase_invalid_during_alloc:
[----:B------:R-:W-:Y:S05]  /*2b00*/  BPT.TRAP 0x1 ;  /* 0x000000040000795c */ /* 0x000fea0000300000 */
[----:B------:R-:W-:-:S04]  /*2b10*/  IMAD.MOV.U32 R3, RZ, RZ, 0x0 ;  /* 0x00000000ff037424 */ /* 0x000fc800078e00ff */
[----:B------:R-:W-:Y:S05]  /*2b20*/  RET.REL.NODEC R2 `(gluon_tcgen05) ;  /* 0xffffffd402347950 */ /* 0x000fea0003c3ffff */
        .weak           $__internal_2_$__cuda_sm10x_tcgen05_guardrail_trap_unallocated_columns_being_dealloced
        .type           $__internal_2_$__cuda_sm10x_tcgen05_guardrail_trap_unallocated_columns_being_dealloced,@function
        .size           $__internal_2_$__cuda_sm10x_tcgen05_guardrail_trap_unallocated_columns_being_dealloced,(.L_x_73 - $__internal_2_$__cuda_sm10x_tcgen05_guardrail_trap_unallocated_columns_being_dealloced)
$__internal_2_$__cuda_sm10x_tcgen05_guardrail_trap_unallocated_columns_being_dealloced:
[----:B------:R-:W-:Y:S05]  /*2b30*/  BPT.TRAP 0x1 ;  /* 0x000000040000795c */ /* 0x000fea0000300000 */
[----:B------:R-:W-:-:S04]  /*2b40*/  IMAD.MOV.U32 R3, RZ, RZ, 0x0 ;  /* 0x00000000ff037424 */ /* 0x000fc800078e00ff */
[----:B------:R-:W-:Y:S05]  /*2b50*/  RET.REL.NODEC R2 `(gluon_tcgen05) ;  /* 0xffffffd402287950 */ /* 0x000fea0003c3ffff */
.L_x_70:
[----:B------:R-:W-:-:S00]  /*2b60*/  BRA `(.L_x_70) ;  /* 0xfffffffc00fc7947 */ /* 0x000fc0000383ffff */
[----:B------:R-:W-:-:S00]  /*2b70*/  NOP ;  /* 0x0000000000007918 */ /* 0x000fc00000000000 */
        /* <DEDUP_REMOVED lines=8> */
.L_x_73:


//--------------------- .nv.shared.gluon_tcgen05  --------------------------
	.section	.nv.shared.gluon_tcgen05,"aw",@nobits
	.sectionflags	@""
	.align	16
	.zero		1024


//--------------------- .nv.shared.reserved.0     --------------------------
	.section	.nv.shared.reserved.0,"aw",@nobits
	.align	8
	.weak		__nv_reservedSMEM_offset_0_alias
	.size		__nv_reservedSMEM_offset_0_alias, 0, 64
	.other		__nv_reservedSMEM_offset_0_alias,@"STO_CUDA_RESERVED_SHARED STV_DEFAULT"
__nv_reservedSMEM_offset_0_alias:
	.zero		0
.nv.shared.reserved.0:
	.zero		64
	.weak		__nv_reservedSMEM_allocation_phase
	.type		__nv_reservedSMEM_allocation_phase,@object
	.size		__nv_reservedSMEM_allocation_phase,(.L_0 - __nv_reservedSMEM_allocation_phase)
__nv_reservedSMEM_allocation_phase:
	.zero		1
.L_0:
	.zero		7
	.weak		__nv_reservedSMEM_devtool_atexit_pc
	.type		__nv_reservedSMEM_devtool_atexit_pc,@object
	.size		__nv_reservedSMEM_devtool_atexit_pc,(__nv_reservedSMEM_allocation_mask - __nv_reservedSMEM_devtool_atexit_pc)
__nv_reservedSMEM_devtool_atexit_pc:
	.zero		8
	.weak		__nv_reservedSMEM_allocation_mask
	.type		__nv_reservedSMEM_allocation_mask,@object
	.size		__nv_reservedSMEM_allocation_mask,(.L_2 - __nv_reservedSMEM_allocation_mask)
__nv_reservedSMEM_allocation_mask:
	.zero		4
.L_2:


//--------------------- .nv.constant0.gluon_tcgen05 --------------------------
	.section	.nv.constant0.gluon_tcgen05,"a",@progbits
	.sectionflags	@""
	.align	4
.nv.constant0.gluon_tcgen05:
	.zero		976


//--------------------- SYMBOLS --------------------------

	.type		.nv.reservedSmem.offset0,@object
	.size		.nv.reservedSmem.offset0,0x4
	.type		.nv.reservedSmem.cap,@object
	.size		.nv.reservedSmem.cap,0x4
